# CuTe-DSL kernel — source=fa4 family=fa4_fwd_sm100
# config = {"dtype": "BFloat16", "causal": false, "use_2cta": false, "q_stage": 2, "head_dim": 64}


// ===== COMPILED SASS (sm_100a) =====

	.target	sm_100a

	.elftype	@"ET_EXEC"


//--------------------- .note.nv.tkinfo           --------------------------
	.section	.note.nv.tkinfo,"",@"SHT_NOTE"
	.sectionflags	@"SHF_NOTE_NV_TKINFO"
	.tkinfo
        /*0018*/ 	.word	0x00000081
        /*0030*/ 	.string	""
        /*0030*/ 	.string	"ptxas"
        /*0030*/ 	.string	"Cuda compilation tools, release 12.9, V12.9.83"
        /*0030*/ 	.string	"Build system must define TOOLS_VERSION_EXTENDED"
        /*0030*/ 	.string	"-O 3 -arch sm_100a "



//--------------------- .note.nv.cuver            --------------------------
	.section	.note.nv.cuver,"",@"SHT_NOTE"
	.sectionflags	@"SHF_NOTE_NV_CUVER"
        /*0018*/ 	.short	0x0001
        /*001a*/ 	.short	0x0064
        /*001c*/ 	.short	0x0001
        /*001e*/ 	.short	0x0000
        /*0020*/ 	.short	0x0001
        /*0022*/ 	.short	0x0000


//--------------------- .nv.info                  --------------------------
	.section	.nv.info,"",@"SHT_CUDA_INFO"
	.align	4


	//----- nvinfo : EIATTR_REGCOUNT
	.align		4
        /*0000*/ 	.byte	0x04, 0x2f
        /*0002*/ 	.short	(.L_4 - .L_3)
	.align		4
.L_3:
        /*0004*/ 	.word	index@(kernel_cutlass_kernel_flash_attncuteflash_fwd_sm100FlashAttentionForwardSm100_object_at__tensor0000o6411101213_tensor0000o6411101213_tensor0000o6410111213_tensor0000o6411101213_tensorptrf_0)
        /*0008*/ 	.word	0x00000080


	//----- nvinfo : EIATTR_FRAME_SIZE
	.align		4
.L_4:
        /*000c*/ 	.byte	0x04, 0x11
        /*000e*/ 	.short	(.L_6 - .L_5)
	.align		4
.L_5:
        /*0010*/ 	.word	index@($__internal_2_$__cuda_sm10x_tcgen05_guardrail_trap_unallocated_columns_being_dealloced)
        /*0014*/ 	.word	0x00000008


	//----- nvinfo : EIATTR_FRAME_SIZE
	.align		4
.L_6:
        /*0018*/ 	.byte	0x04, 0x11
        /*001a*/ 	.short	(.L_8 - .L_7)
	.align		4
.L_7:
        /*001c*/ 	.word	index@($__internal_1_$__cuda_sm10x_tcgen05_guardrail_trap_phase_invalid_during_alloc)
        /*0020*/ 	.word	0x00000008


	//----- nvinfo : EIATTR_FRAME_SIZE
	.align		4
.L_8:
        /*0024*/ 	.byte	0x04, 0x11
        /*0026*/ 	.short	(.L_10 - .L_9)
	.align		4
.L_9:
        /*0028*/ 	.word	index@($__internal_0_$__cuda_sm10x_tcgen05_guardrail_trap_col_being_dealloced_not_returned_by_alloc)
        /*002c*/ 	.word	0x00000008


	//----- nvinfo : EIATTR_FRAME_SIZE
	.align		4
.L_10:
        /*0030*/ 	.byte	0x04, 0x11
        /*0032*/ 	.short	(.L_12 - .L_11)
	.align		4
.L_11:
        /*0034*/ 	.word	index@(kernel_cutlass_kernel_flash_attncuteflash_fwd_sm100FlashAttentionForwardSm100_object_at__tensor0000o6411101213_tensor0000o6411101213_tensor0000o6410111213_tensor0000o6411101213_tensorptrf_0)
        /*0038*/ 	.word	0x00000008


	//----- nvinfo : EIATTR_MIN_STACK_SIZE
	.align		4
.L_12:
        /*003c*/ 	.byte	0x04, 0x12
        /*003e*/ 	.short	(.L_14 - .L_13)
	.align		4
.L_13:
        /*0040*/ 	.word	index@(kernel_cutlass_kernel_flash_attncuteflash_fwd_sm100FlashAttentionForwardSm100_object_at__tensor0000o6411101213_tensor0000o6411101213_tensor0000o6410111213_tensor0000o6411101213_tensorptrf_0)
        /*0044*/ 	.word	0x00000008
.L_14:


//--------------------- .nv.info.kernel_cutlass_kernel_flash_attncuteflash_fwd_sm100FlashAttentionForwardSm100_object_at__tensor0000o6411101213_tensor0000o6411101213_tensor0000o6410111213_tensor0000o6411101213_tensorptrf_0 --------------------------
	.section	.nv.info.kernel_cutlass_kernel_flash_attncuteflash_fwd_sm100FlashAttentionForwardSm100_object_at__tensor0000o6411101213_tensor0000o6411101213_tensor0000o6410111213_tensor0000o6411101213_tensorptrf_0,"",@"SHT_CUDA_INFO"
	.sectionflags	@""
	.align	4


	//----- nvinfo : EIATTR_CUDA_API_VERSION
	.align		4
        /*0000*/ 	.byte	0x04, 0x37
        /*0002*/ 	.short	(.L_16 - .L_15)
.L_15:
        /*0004*/ 	.word	0x00000081


	//----- nvinfo : EIATTR_KPARAM_INFO
	.align		4
.L_16:
        /*0008*/ 	.byte	0x04, 0x17
        /*000a*/ 	.short	(.L_18 - .L_17)
.L_17:
        /*000c*/ 	.word	0x00000000
        /*0010*/ 	.short	0x000f
        /*0012*/ 	.short	0x02a8
        /*0014*/ 	.byte	0x00, 0xf0, 0x11, 0x00


	//----- nvinfo : EIATTR_KPARAM_INFO
	.align		4
.L_18:
        /*0018*/ 	.byte	0x04, 0x17
        /*001a*/ 	.short	(.L_20 - .L_19)
.L_19:
        /*001c*/ 	.word	0x00000000
        /*0020*/ 	.short	0x000e
        /*0022*/ 	.short	0x02a4
        /*0024*/ 	.byte	0x00, 0xf0, 0x11, 0x00


	//----- nvinfo : EIATTR_KPARAM_INFO
	.align		4
.L_20:
        /*0028*/ 	.byte	0x04, 0x17
        /*002a*/ 	.short	(.L_22 - .L_21)
.L_21:
        /*002c*/ 	.word	0x00000000
        /*0030*/ 	.short	0x000d
        /*0032*/ 	.short	0x0298
        /*0034*/ 	.byte	0x00, 0xf0, 0x31, 0x00


	//----- nvinfo : EIATTR_KPARAM_INFO
	.align		4
.L_22:
        /*0038*/ 	.byte	0x04, 0x17
        /*003a*/ 	.short	(.L_24 - .L_23)
.L_23:
        /*003c*/ 	.word	0x00000000
        /*0040*/ 	.short	0x000c
        /*0042*/ 	.short	0x028c
        /*0044*/ 	.byte	0x00, 0xf0, 0x31, 0x00


	//----- nvinfo : EIATTR_KPARAM_INFO
	.align		4
.L_24:
        /*0048*/ 	.byte	0x04, 0x17
        /*004a*/ 	.short	(.L_26 - .L_25)
.L_25:
        /*004c*/ 	.word	0x00000000
        /*0050*/ 	.short	0x000b
        /*0052*/ 	.short	0x0287
        /*0054*/ 	.byte	0x00, 0xf0, 0x0d, 0x00


	//----- nvinfo : EIATTR_KPARAM_INFO
	.align		4
.L_26:
        /*0058*/ 	.byte	0x04, 0x17
        /*005a*/ 	.short	(.L_28 - .L_27)
.L_27:
        /*005c*/ 	.word	0x00000000
        /*0060*/ 	.short	0x000a
        /*0062*/ 	.short	0x0284
        /*0064*/ 	.byte	0x00, 0xf0, 0x0d, 0x00


	//----- nvinfo : EIATTR_KPARAM_INFO
	.align		4
.L_28:
        /*0068*/ 	.byte	0x04, 0x17
        /*006a*/ 	.short	(.L_30 - .L_29)
.L_29:
        /*006c*/ 	.word	0x00000000
        /*0070*/ 	.short	0x0009
        /*0072*/ 	.short	0x0280
        /*0074*/ 	.byte	0x00, 0xf0, 0x11, 0x00


	//----- nvinfo : EIATTR_KPARAM_INFO
	.align		4
.L_30:
        /*0078*/ 	.byte	0x04, 0x17
        /*007a*/ 	.short	(.L_32 - .L_31)
.L_31:
        /*007c*/ 	.word	0x00000000
        /*0080*/ 	.short	0x0008
        /*0082*/ 	.short	0x0200
        /*0084*/ 	.byte	0x00, 0xf0, 0x01, 0x02


	//----- nvinfo : EIATTR_KPARAM_INFO
	.align		4
.L_32:
        /*0088*/ 	.byte	0x04, 0x17
        /*008a*/ 	.short	(.L_34 - .L_33)
.L_33:
        /*008c*/ 	.word	0x00000000
        /*0090*/ 	.short	0x0007
        /*0092*/ 	.short	0x0180
        /*0094*/ 	.byte	0x00, 0xf0, 0x01, 0x02


	//----- nvinfo : EIATTR_KPARAM_INFO
	.align		4
.L_34:
        /*0098*/ 	.byte	0x04, 0x17
        /*009a*/ 	.short	(.L_36 - .L_35)
.L_35:
        /*009c*/ 	.word	0x00000000
        /*00a0*/ 	.short	0x0006
        /*00a2*/ 	.short	0x0100
        /*00a4*/ 	.byte	0x00, 0xf0, 0x01, 0x02


	//----- nvinfo : EIATTR_KPARAM_INFO
	.align		4
.L_36:
        /*00a8*/ 	.byte	0x04, 0x17
        /*00aa*/ 	.short	(.L_38 - .L_37)
.L_37:
        /*00ac*/ 	.word	0x00000000
        /*00b0*/ 	.short	0x0005
        /*00b2*/ 	.short	0x0080
        /*00b4*/ 	.byte	0x00, 0xf0, 0x01, 0x02


	//----- nvinfo : EIATTR_KPARAM_INFO
	.align		4
.L_38:
        /*00b8*/ 	.byte	0x04, 0x17
        /*00ba*/ 	.short	(.L_40 - .L_39)
.L_39:
        /*00bc*/ 	.word	0x00000000
        /*00c0*/ 	.short	0x0004
        /*00c2*/ 	.short	0x0030
        /*00c4*/ 	.byte	0x00, 0xf0, 0xa1, 0x00


	//----- nvinfo : EIATTR_KPARAM_INFO
	.align		4
.L_40:
        /*00c8*/ 	.byte	0x04, 0x17
        /*00ca*/ 	.short	(.L_42 - .L_41)
.L_41:
        /*00cc*/ 	.word	0x00000000
        /*00d0*/ 	.short	0x0003
        /*00d2*/ 	.short	0x0024
        /*00d4*/ 	.byte	0x00, 0xf0, 0x31, 0x00


	//----- nvinfo : EIATTR_KPARAM_INFO
	.align		4
.L_42:
        /*00d8*/ 	.byte	0x04, 0x17
        /*00da*/ 	.short	(.L_44 - .L_43)
.L_43:
        /*00dc*/ 	.word	0x00000000
        /*00e0*/ 	.short	0x0002
        /*00e2*/ 	.short	0x0018
        /*00e4*/ 	.byte	0x00, 0xf0, 0x31, 0x00


	//----- nvinfo : EIATTR_KPARAM_INFO
	.align		4
.L_44:
        /*00e8*/ 	.byte	0x04, 0x17
        /*00ea*/ 	.short	(.L_46 - .L_45)
.L_45:
        /*00ec*/ 	.word	0x00000000
        /*00f0*/ 	.short	0x0001
        /*00f2*/ 	.short	0x000c
        /*00f4*/ 	.byte	0x00, 0xf0, 0x31, 0x00


	//----- nvinfo : EIATTR_KPARAM_INFO
	.align		4
.L_46:
        /*00f8*/ 	.byte	0x04, 0x17
        /*00fa*/ 	.short	(.L_48 - .L_47)
.L_47:
        /*00fc*/ 	.word	0x00000000
        /*0100*/ 	.short	0x0000
        /*0102*/ 	.short	0x0000
        /*0104*/ 	.byte	0x00, 0xf0, 0x31, 0x00


	//----- nvinfo : EIATTR_AT_ENTRY_FRAGMENTS
	.align		4
.L_48:
        /*0108*/ 	.byte	0x04, 0x4f
        /*010a*/ 	.short	(.L_50 - .L_49)


	//   ....[0]....
.L_49:
        /*010c*/ 	.word	0x00000004


	//----- nvinfo : EIATTR_RESERVED_SMEM_USED
	.align		4
.L_50:
        /*0110*/ 	.byte	0x01, 0x41
	.zero		2


	//----- nvinfo : EIATTR_SPARSE_MMA_MASK
	.align		4
        /*0114*/ 	.byte	0x03, 0x50
        /*0116*/ 	.short	0x0000


	//----- nvinfo : EIATTR_TCGEN05_1CTA_USED
	.align		4
        /*0118*/ 	.byte	0x01, 0x51
	.zero		2


	//----- nvinfo : EIATTR_MAXREG_COUNT
	.align		4
        /*011c*/ 	.byte	0x03, 0x1b
        /*011e*/ 	.short	0x0080


	//----- nvinfo : EIATTR_NUM_BARRIERS
	.align		4
        /*0120*/ 	.byte	0x02, 0x4c
        /*0122*/ 	.byte	0x10
	.zero		1


	//----- nvinfo : EIATTR_ANNOTATIONS
	.align		4
        /*0124*/ 	.byte	0x04, 0x55
        /*0126*/ 	.short	(.L_52 - .L_51)


	//   ....[0]....
.L_51:
        /*0128*/ 	.word	0x00000001
        /*012c*/ 	.byte	0x50, 0x00, 0x00, 0x00, 0x01, 0x00, 0x00, 0x00, 0x30, 0x0f, 0x00, 0x00, 0x01, 0x00, 0x00, 0x00
        /*013c*/ 	.byte	0x70, 0x32, 0x00, 0x00, 0x01, 0x00, 0x00, 0x00, 0x70, 0x43, 0x00, 0x00, 0x01, 0x00, 0x00, 0x00
        /*014c*/ 	.byte	0x10, 0x8d, 0x00, 0x00, 0x01, 0x00, 0x00, 0x00, 0x00, 0x8e, 0x00, 0x00


	//----- nvinfo : EIATTR_INT_WARP_WIDE_INSTR_OFFSETS
	.align		4
.L_52:
        /*0158*/ 	.byte	0x04, 0x31
        /*015a*/ 	.short	(.L_54 - .L_53)


	//   ....[0]....
.L_53:
        /*015c*/ 	.word	0x000030a0


	//   ....[1]....
        /*0160*/ 	.word	0x000030d0


	//----- nvinfo : EIATTR_COOP_GROUP_MASK_REGIDS
	.align		4
.L_54:
        /*0164*/ 	.byte	0x04, 0x29
        /*0166*/ 	.short	(.L_56 - .L_55)


	//   ....[0]....
.L_55:
        /*0168*/ 	.word	0xffffffff


	//   ....[1]....
        /*016c*/ 	.word	0xffffffff


	//   ....[2]....
        /*0170*/ 	.word	0xffffffff


	//   ....[3]....
        /*0174*/ 	.word	0xffffffff


	//   ....[4]....
        /*0178*/ 	.word	0xffffffff


	//   ....[5]....
        /*017c*/ 	.word	0xffffffff


	//   ....[6]....
        /*0180*/ 	.word	0xffffffff


	//   ....[7]....
        /*0184*/ 	.word	0xffffffff


	//   ....[8]....
        /*0188*/ 	.word	0xffffffff


	//----- nvinfo : EIATTR_COOP_GROUP_INSTR_OFFSETS
	.align		4
.L_56:
        /*018c*/ 	.byte	0x04, 0x28
        /*018e*/ 	.short	(.L_58 - .L_57)


	//   ....[0]....
.L_57:
        /*0190*/ 	.word	0x00000c80


	//   ....[1]....
        /*0194*/ 	.word	0x00000f50


	//   ....[2]....
        /*0198*/ 	.word	0x00001090


	//   ....[3]....
        /*019c*/ 	.word	0x00002f40


	//   ....[4]....
        /*01a0*/ 	.word	0x00003180


	//   ....[5]....
        /*01a4*/ 	.word	0x000068e0


	//   ....[6]....
        /*01a8*/ 	.word	0x00008850


	//   ....[7]....
        /*01ac*/ 	.word	0x00009620


	//   ....[8]....
        /*01b0*/ 	.word	0x00009980


	//----- nvinfo : EIATTR_REG_RECONFIG
	.align		4
.L_58:
        /*01b4*/ 	.byte	0x01, 0x54
	.zero		2


	//----- nvinfo : EIATTR_VRC_CTA_INIT_COUNT
	.align		4
        /*01b8*/ 	.byte	0x02, 0x4a
        /*01ba*/ 	.byte	0x80
	.zero		1


	//----- nvinfo : EIATTR_MBARRIER_INSTR_OFFSETS
	.align		4
        /*01bc*/ 	.byte	0x04, 0x39
        /*01be*/ 	.short	(.L_60 - .L_59)


	//   ....[0]....
.L_59:
        /*01c0*/ 	.word	0x00000300
        /*01c4*/ 	.word	0x000000ff
        /*01c8*/ 	.word	0x00000000
        /*01cc*/ 	.short	0x0100
        /*01ce*/ 	.byte	0x04
	.zero		1


	//   ....[1]....
        /*01d0*/ 	.word	0x00000310
        /*01d4*/ 	.word	0x000000ff
        /*01d8*/ 	.word	0x00000008
        /*01dc*/ 	.short	0x0100
        /*01de*/ 	.byte	0x04
	.zero		1


	//   ....[2]....
        /*01e0*/ 	.word	0x00000320
        /*01e4*/ 	.word	0x000000ff
        /*01e8*/ 	.word	0x00000010
        /*01ec*/ 	.short	0x0100
        /*01ee*/ 	.byte	0x04
	.zero		1


	//   ....[3]....
        /*01f0*/ 	.word	0x00000330
        /*01f4*/ 	.word	0x000000ff
        /*01f8*/ 	.word	0x00000018
        /*01fc*/ 	.short	0x0100
        /*01fe*/ 	.byte	0x04
	.zero		1


	//   ....[4]....
        /*0200*/ 	.word	0x00000340
        /*0204*/ 	.word	0x000000ff
        /*0208*/ 	.word	0x00000020
        /*020c*/ 	.short	0x0100
        /*020e*/ 	.byte	0x04
	.zero		1


	//   ....[5]....
        /*0210*/ 	.word	0x00000350
        /*0214*/ 	.word	0x000000ff
        /*0218*/ 	.word	0x00000028
        /*021c*/ 	.short	0x0100
        /*021e*/ 	.byte	0x04
	.zero		1


	//   ....[6]....
        /*0220*/ 	.word	0x00000360
        /*0224*/ 	.word	0x000000ff
        /*0228*/ 	.word	0x00000030
        /*022c*/ 	.short	0x0100
        /*022e*/ 	.byte	0x04
	.zero		1


	//   ....[7]....
        /*0230*/ 	.word	0x00000370
        /*0234*/ 	.word	0x000000ff
        /*0238*/ 	.word	0x00000038
        /*023c*/ 	.short	0x0100
        /*023e*/ 	.byte	0x04
	.zero		1


	//   ....[8]....
        /*0240*/ 	.word	0x00000380
        /*0244*/ 	.word	0x000000ff
        /*0248*/ 	.word	0x00000040
        /*024c*/ 	.short	0x0100
        /*024e*/ 	.byte	0x04
	.zero		1


	//   ....[9]....
        /*0250*/ 	.word	0x00000390
        /*0254*/ 	.word	0x000000ff
        /*0258*/ 	.word	0x00000048
        /*025c*/ 	.short	0x0100
        /*025e*/ 	.byte	0x04
	.zero		1


	//   ....[10]....
        /*0260*/ 	.word	0x000003a0
        /*0264*/ 	.word	0x000000ff
        /*0268*/ 	.word	0x00000050
        /*026c*/ 	.short	0x0100
        /*026e*/ 	.byte	0x04
	.zero		1


	//   ....[11]....
        /*0270*/ 	.word	0x000003b0
        /*0274*/ 	.word	0x000000ff
        /*0278*/ 	.word	0x00000058
        /*027c*/ 	.short	0x0100
        /*027e*/ 	.byte	0x04
	.zero		1


	//   ....[12]....
        /*0280*/ 	.word	0x000003c0
        /*0284*/ 	.word	0x000000ff
        /*0288*/ 	.word	0x00000060
        /*028c*/ 	.short	0x0100
        /*028e*/ 	.byte	0x04
	.zero		1


	//   ....[13]....
        /*0290*/ 	.word	0x000003d0
        /*0294*/ 	.word	0x000000ff
        /*0298*/ 	.word	0x00000068
        /*029c*/ 	.short	0x0100
        /*029e*/ 	.byte	0x04
	.zero		1


	//   ....[14]....
        /*02a0*/ 	.word	0x000003e0
        /*02a4*/ 	.word	0x000000ff
        /*02a8*/ 	.word	0x00000070
        /*02ac*/ 	.short	0x0100
        /*02ae*/ 	.byte	0x04
	.zero		1


	//   ....[15]....
        /*02b0*/ 	.word	0x000003f0
        /*02b4*/ 	.word	0x000000ff
        /*02b8*/ 	.word	0x00000078
        /*02bc*/ 	.short	0x0100
        /*02be*/ 	.byte	0x04
	.zero		1


	//   ....[16]....
        /*02c0*/ 	.word	0x00000400
        /*02c4*/ 	.word	0x000000ff
        /*02c8*/ 	.word	0x00000080
        /*02cc*/ 	.short	0x0100
        /*02ce*/ 	.byte	0x04
	.zero		1


	//   ....[17]....
        /*02d0*/ 	.word	0x00000410
        /*02d4*/ 	.word	0x000000ff
        /*02d8*/ 	.word	0x00000088
        /*02dc*/ 	.short	0x0100
        /*02de*/ 	.byte	0x04
	.zero		1


	//   ....[18]....
        /*02e0*/ 	.word	0x00000420
        /*02e4*/ 	.word	0x000000ff
        /*02e8*/ 	.word	0x00000090
        /*02ec*/ 	.short	0x0100
        /*02ee*/ 	.byte	0x04
	.zero		1


	//   ....[19]....
        /*02f0*/ 	.word	0x00000430
        /*02f4*/ 	.word	0x000000ff
        /*02f8*/ 	.word	0x00000098
        /*02fc*/ 	.short	0x0100
        /*02fe*/ 	.byte	0x04
	.zero		1


	//   ....[20]....
        /*0300*/ 	.word	0x00000440
        /*0304*/ 	.word	0x000000ff
        /*0308*/ 	.word	0x000000a0
        /*030c*/ 	.short	0x0100
        /*030e*/ 	.byte	0x04
	.zero		1


	//   ....[21]....
        /*0310*/ 	.word	0x00000450
        /*0314*/ 	.word	0x000000ff
        /*0318*/ 	.word	0x000000a8
        /*031c*/ 	.short	0x0100
        /*031e*/ 	.byte	0x04
	.zero		1


	//   ....[22]....
        /*0320*/ 	.word	0x00000460
        /*0324*/ 	.word	0x000000ff
        /*0328*/ 	.word	0x000000b0
        /*032c*/ 	.short	0x0100
        /*032e*/ 	.byte	0x04
	.zero		1


	//   ....[23]....
        /*0330*/ 	.word	0x00000470
        /*0334*/ 	.word	0x000000ff
        /*0338*/ 	.word	0x000000b8
        /*033c*/ 	.short	0x0100
        /*033e*/ 	.byte	0x04
	.zero		1


	//   ....[24]....
        /*0340*/ 	.word	0x00000480
        /*0344*/ 	.word	0x000000ff
        /*0348*/ 	.word	0x000000c0
        /*034c*/ 	.short	0x0100
        /*034e*/ 	.byte	0x04
	.zero		1


	//   ....[25]....
        /*0350*/ 	.word	0x00000490
        /*0354*/ 	.word	0x000000ff
        /*0358*/ 	.word	0x000000c8
        /*035c*/ 	.short	0x0100
        /*035e*/ 	.byte	0x04
	.zero		1


	//   ....[26]....
        /*0360*/ 	.word	0x000004a0
        /*0364*/ 	.word	0x000000ff
        /*0368*/ 	.word	0x000000d0
        /*036c*/ 	.short	0x0100
        /*036e*/ 	.byte	0x04
	.zero		1


	//   ....[27]....
        /*0370*/ 	.word	0x000004b0
        /*0374*/ 	.word	0x000000ff
        /*0378*/ 	.word	0x000000d8
        /*037c*/ 	.short	0x0100
        /*037e*/ 	.byte	0x04
	.zero		1


	//   ....[28]....
        /*0380*/ 	.word	0x000004c0
        /*0384*/ 	.word	0x000000ff
        /*0388*/ 	.word	0x000000e0
        /*038c*/ 	.short	0x0100
        /*038e*/ 	.byte	0x04
	.zero		1


	//   ....[29]....
        /*0390*/ 	.word	0x000004d0
        /*0394*/ 	.word	0x000000ff
        /*0398*/ 	.word	0x000000e8
        /*039c*/ 	.short	0x0100
        /*039e*/ 	.byte	0x04
	.zero		1


	//   ....[30]....
        /*03a0*/ 	.word	0x000004e0
        /*03a4*/ 	.word	0x000000ff
        /*03a8*/ 	.word	0x000000f0
        /*03ac*/ 	.short	0x0100
        /*03ae*/ 	.byte	0x04
	.zero		1


	//   ....[31]....
        /*03b0*/ 	.word	0x000004f0
        /*03b4*/ 	.word	0x000000ff
        /*03b8*/ 	.word	0x000000f8
        /*03bc*/ 	.short	0x0100
        /*03be*/ 	.byte	0x04
	.zero		1


	//   ....[32]....
        /*03c0*/ 	.word	0x00000500
        /*03c4*/ 	.word	0x000000ff
        /*03c8*/ 	.word	0x00000100
        /*03cc*/ 	.short	0x0100
        /*03ce*/ 	.byte	0x04
	.zero		1


	//   ....[33]....
        /*03d0*/ 	.word	0x00000510
        /*03d4*/ 	.word	0x000000ff
        /*03d8*/ 	.word	0x00000108
        /*03dc*/ 	.short	0x0100
        /*03de*/ 	.byte	0x04
	.zero		1


	//   ....[34]....
        /*03e0*/ 	.word	0x00000520
        /*03e4*/ 	.word	0x000000ff
        /*03e8*/ 	.word	0x00000110
        /*03ec*/ 	.short	0x0100
        /*03ee*/ 	.byte	0x04
	.zero		1


	//   ....[35]....
        /*03f0*/ 	.word	0x00000530
        /*03f4*/ 	.word	0x000000ff
        /*03f8*/ 	.word	0x00000118
        /*03fc*/ 	.short	0x0100
        /*03fe*/ 	.byte	0x04
	.zero		1


	//   ....[36]....
        /*0400*/ 	.word	0x00000540
        /*0404*/ 	.word	0x000000ff
        /*0408*/ 	.word	0x00000120
        /*040c*/ 	.short	0x0100
        /*040e*/ 	.byte	0x04
	.zero		1


	//   ....[37]....
        /*0410*/ 	.word	0x00000550
        /*0414*/ 	.word	0x000000ff
        /*0418*/ 	.word	0x00000128
        /*041c*/ 	.short	0x0100
        /*041e*/ 	.byte	0x04
	.zero		1


	//   ....[38]....
        /*0420*/ 	.word	0x00000560
        /*0424*/ 	.word	0x000000ff
        /*0428*/ 	.word	0x00000130
        /*042c*/ 	.short	0x0100
        /*042e*/ 	.byte	0x04
	.zero		1


	//   ....[39]....
        /*0430*/ 	.word	0x00000570
        /*0434*/ 	.word	0x000000ff
        /*0438*/ 	.word	0x00000138
        /*043c*/ 	.short	0x0100
        /*043e*/ 	.byte	0x04
	.zero		1


	//   ....[40]....
        /*0440*/ 	.word	0x00000580
        /*0444*/ 	.word	0x000000ff
        /*0448*/ 	.word	0x00000140
        /*044c*/ 	.short	0x0100
        /*044e*/ 	.byte	0x04
	.zero		1


	//   ....[41]....
        /*0450*/ 	.word	0x00000590
        /*0454*/ 	.word	0x000000ff
        /*0458*/ 	.word	0x00000148
        /*045c*/ 	.short	0x0100
        /*045e*/ 	.byte	0x04
	.zero		1


	//   ....[42]....
        /*0460*/ 	.word	0x000005a0
        /*0464*/ 	.word	0x000000ff
        /*0468*/ 	.word	0x00000150
        /*046c*/ 	.short	0x0100
        /*046e*/ 	.byte	0x04
	.zero		1


	//   ....[43]....
        /*0470*/ 	.word	0x000005b0
        /*0474*/ 	.word	0x000000ff
        /*0478*/ 	.word	0x00000158
        /*047c*/ 	.short	0x0100
        /*047e*/ 	.byte	0x04
	.zero		1


	//   ....[44]....
        /*0480*/ 	.word	0x000009e0
        /*0484*/ 	.word	0x000000ff
        /*0488*/ 	.word	0x00000140
        /*048c*/ 	.short	0x010a
        /*048e*/ 	.byte	0x07
	.zero		1


	//   ....[45]....
        /*0490*/ 	.word	0x00000a30
        /*0494*/ 	.word	0x000000ff
        /*0498*/ 	.word	0x00000148
        /*049c*/ 	.short	0x010a
        /*049e*/ 	.byte	0x07
	.zero		1


	//   ....[46]....
        /*04a0*/ 	.word	0x00000b30
        /*04a4*/ 	.word	0x000000ff
        /*04a8*/ 	.word	0x00000150
        /*04ac*/ 	.short	0x0101
        /*04ae*/ 	.byte	0x07
	.zero		1


	//   ....[47]....
        /*04b0*/ 	.word	0x00000b70
        /*04b4*/ 	.word	0x000000ff
        /*04b8*/ 	.word	0x00000158
        /*04bc*/ 	.short	0x0101
        /*04be*/ 	.byte	0x07
	.zero		1


	//   ....[48]....
        /*04c0*/ 	.word	0x00001430
        /*04c4*/ 	.word	0x000000ff
        /*04c8*/ 	.word	0x00000000
        /*04cc*/ 	.short	0x010a
        /*04ce*/ 	.byte	0x0f
	.zero		1


	//   ....[49]....
        /*04d0*/ 	.word	0x00001480
        /*04d4*/ 	.word	0x000000ff
        /*04d8*/ 	.word	0x00000020
        /*04dc*/ 	.short	0x010a
        /*04de*/ 	.byte	0x15
	.zero		1


	//   ....[50]....
        /*04e0*/ 	.word	0x00001700
        /*04e4*/ 	.word	0x000000ff
        /*04e8*/ 	.word	0x00000008
        /*04ec*/ 	.short	0x010a
        /*04ee*/ 	.byte	0x0f
	.zero		1


	//   ....[51]....
        /*04f0*/ 	.word	0x000019d0
        /*04f4*/ 	.word	0x000000ff
        /*04f8*/ 	.word	0x00000000
        /*04fc*/ 	.short	0x010a
        /*04fe*/ 	.byte	0x25
	.zero		1


	//   ....[52]....
        /*0500*/ 	.word	0x00001a50
        /*0504*/ 	.word	0x000000ff
        /*0508*/ 	.word	0x000000d0
        /*050c*/ 	.short	0x010a
        /*050e*/ 	.byte	0x0f
	.zero		1


	//   ....[53]....
        /*0510*/ 	.word	0x00001d20
        /*0514*/ 	.word	0x000000ff
        /*0518*/ 	.word	0x000000e0
        /*051c*/ 	.short	0x010a
        /*051e*/ 	.byte	0x0f
	.zero		1


	//   ....[54]....
        /*0520*/ 	.word	0x00001ed0
        /*0524*/ 	.word	0x000000ff
        /*0528*/ 	.word	0x00000000
        /*052c*/ 	.short	0x010a
        /*052e*/ 	.byte	0x21
	.zero		1


	//   ....[55]....
        /*0530*/ 	.word	0x000021c0
        /*0534*/ 	.word	0x000000ff
        /*0538*/ 	.word	0x000000d8
        /*053c*/ 	.short	0x010a
        /*053e*/ 	.byte	0x0f
	.zero		1


	//   ....[56]....
        /*0540*/ 	.word	0x00002380
        /*0544*/ 	.word	0x000000ff
        /*0548*/ 	.word	0x000000e8
        /*054c*/ 	.short	0x010a
        /*054e*/ 	.byte	0x0f
	.zero		1


	//   ....[57]....
        /*0550*/ 	.word	0x000025f0
        /*0554*/ 	.word	0x000000ff
        /*0558*/ 	.word	0x00000020
        /*055c*/ 	.short	0x010a
        /*055e*/ 	.byte	0x0e
	.zero		1


	//   ....[58]....
        /*0560*/ 	.word	0x00002670
        /*0564*/ 	.word	0x000000ff
        /*0568*/ 	.word	0x000000d0
        /*056c*/ 	.short	0x010a
        /*056e*/ 	.byte	0x0f
	.zero		1


	//   ....[59]....
        /*0570*/ 	.word	0x00002940
        /*0574*/ 	.word	0x000000ff
        /*0578*/ 	.word	0x000000e0
        /*057c*/ 	.short	0x010a
        /*057e*/ 	.byte	0x0f
	.zero		1


	//   ....[60]....
        /*0580*/ 	.word	0x00002a90
        /*0584*/ 	.word	0x000000ff
        /*0588*/ 	.word	0x000000d8
        /*058c*/ 	.short	0x010a
        /*058e*/ 	.byte	0x0f
	.zero		1


	//   ....[61]....
        /*0590*/ 	.word	0x00002c80
        /*0594*/ 	.word	0x000000ff
        /*0598*/ 	.word	0x000000e8
        /*059c*/ 	.short	0x010a
        /*059e*/ 	.byte	0x0f
	.zero		1


	//   ....[62]....
        /*05a0*/ 	.word	0x00003610
        /*05a4*/ 	.word	0x000000ff
        /*05a8*/ 	.word	0x00000070
        /*05ac*/ 	.short	0x010a
        /*05ae*/ 	.byte	0x04
	.zero		1


	//   ....[63]....
        /*05b0*/ 	.word	0x000036f0
        /*05b4*/ 	.word	0x000000ff
        /*05b8*/ 	.word	0x00000010
        /*05bc*/ 	.short	0x010a
        /*05be*/ 	.byte	0x19
	.zero		1


	//   ....[64]....
        /*05c0*/ 	.word	0x000037f0
        /*05c4*/ 	.word	0x000000ff
        /*05c8*/ 	.word	0x00000018
        /*05cc*/ 	.short	0x010a
        /*05ce*/ 	.byte	0x19
	.zero		1


	//   ....[65]....
        /*05d0*/ 	.word	0x00003940
        /*05d4*/ 	.word	0x000000ff
        /*05d8*/ 	.word	0x00000070
        /*05dc*/ 	.short	0x010a
        /*05de*/ 	.byte	0x06
	.zero		1


	//   ....[66]....
        /*05e0*/ 	.word	0x00003b90
        /*05e4*/ 	.word	0x000000ff
        /*05e8*/ 	.word	0x00000070
        /*05ec*/ 	.short	0x010a
        /*05ee*/ 	.byte	0x05
	.zero		1


	//   ....[67]....
        /*05f0*/ 	.word	0x00003cb0
        /*05f4*/ 	.word	0x000000ff
        /*05f8*/ 	.word	0x00000070
        /*05fc*/ 	.short	0x010a
        /*05fe*/ 	.byte	0x06
	.zero		1


	//   ....[68]....
        /*0600*/ 	.word	0x00004230
        /*0604*/ 	.word	0x000000ff
        /*0608*/ 	.word	0x00000070
        /*060c*/ 	.short	0x010a
        /*060e*/ 	.byte	0x05
	.zero		1


	//   ....[69]....
        /*0610*/ 	.word	0x000042a0
        /*0614*/ 	.word	0x000000ff
        /*0618*/ 	.word	0x00000018
        /*061c*/ 	.short	0x010a
        /*061e*/ 	.byte	0x06
	.zero		1


	//   ....[70]....
        /*0620*/ 	.word	0x00004760
        /*0624*/ 	.word	0x000000ff
        /*0628*/ 	.word	0x00000130
        /*062c*/ 	.short	0x010a
        /*062e*/ 	.byte	0x05
	.zero		1


	//   ....[71]....
        /*0630*/ 	.word	0x00004790
        /*0634*/ 	.word	0x000000ff
        /*0638*/ 	.word	0x000000c0
        /*063c*/ 	.short	0x010a
        /*063e*/ 	.byte	0x05
	.zero		1


	//   ....[72]....
        /*0640*/ 	.word	0x000067d0
        /*0644*/ 	.word	0x000000ff
        /*0648*/ 	.word	0x000000d0
        /*064c*/ 	.short	0x0101
        /*064e*/ 	.byte	0x05
	.zero		1


	//   ....[73]....
        /*0650*/ 	.word	0x000068f0
        /*0654*/ 	.word	0x000000ff
        /*0658*/ 	.word	0x000000e0
        /*065c*/ 	.short	0x0101
        /*065e*/ 	.byte	0x05
	.zero		1


	//   ....[74]....
        /*0660*/ 	.word	0x00006900
        /*0664*/ 	.word	0x000000ff
        /*0668*/ 	.word	0x00000000
        /*066c*/ 	.short	0x010a
        /*066e*/ 	.byte	0x08
	.zero		1


	//   ....[75]....
        /*0670*/ 	.word	0x00006da0
        /*0674*/ 	.word	0x000000ff
        /*0678*/ 	.word	0x000000c0
        /*067c*/ 	.short	0x010a
        /*067e*/ 	.byte	0x05
	.zero		1


	//   ....[76]....
        /*0680*/ 	.word	0x00008740
        /*0684*/ 	.word	0x000000ff
        /*0688*/ 	.word	0x000000d0
        /*068c*/ 	.short	0x0101
        /*068e*/ 	.byte	0x05
	.zero		1


	//   ....[77]....
        /*0690*/ 	.word	0x00008860
        /*0694*/ 	.word	0x000000ff
        /*0698*/ 	.word	0x000000e0
        /*069c*/ 	.short	0x0101
        /*069e*/ 	.byte	0x05
	.zero		1


	//   ....[78]....
        /*06a0*/ 	.word	0x00008870
        /*06a4*/ 	.word	0x000000ff
        /*06a8*/ 	.word	0x00000130
        /*06ac*/ 	.short	0x010a
        /*06ae*/ 	.byte	0x05
	.zero		1


	//   ....[79]....
        /*06b0*/ 	.word	0x00008ed0
        /*06b4*/ 	.word	0x000000ff
        /*06b8*/ 	.word	0x00000130
        /*06bc*/ 	.short	0x010a
        /*06be*/ 	.byte	0x04
	.zero		1


	//   ....[80]....
        /*06c0*/ 	.word	0x00009200
        /*06c4*/ 	.word	0x000000ff
        /*06c8*/ 	.word	0x000000d0
        /*06cc*/ 	.short	0x0101
        /*06ce*/ 	.byte	0x06
	.zero		1


	//   ....[81]....
        /*06d0*/ 	.word	0x00009250
        /*06d4*/ 	.word	0x000000ff
        /*06d8*/ 	.word	0x000000d8
        /*06dc*/ 	.short	0x0101
        /*06de*/ 	.byte	0x06
	.zero		1


	//   ....[82]....
        /*06e0*/ 	.word	0x000095a0
        /*06e4*/ 	.word	0x000000ff
        /*06e8*/ 	.word	0x00000130
        /*06ec*/ 	.short	0x0101
        /*06ee*/ 	.byte	0x06
	.zero		1


	//   ....[83]....
        /*06f0*/ 	.word	0x00009910
        /*06f4*/ 	.word	0x000000ff
        /*06f8*/ 	.word	0x000000d0
        /*06fc*/ 	.short	0x0101
        /*06fe*/ 	.byte	0x06
	.zero		1


	//   ....[84]....
        /*0700*/ 	.word	0x00009940
        /*0704*/ 	.word	0x000000ff
        /*0708*/ 	.word	0x00000138
        /*070c*/ 	.short	0x0101
        /*070e*/ 	.byte	0x06
	.zero		1


	//   ....[85]....
        /*0710*/ 	.word	0x00009c60
        /*0714*/ 	.word	0x000000ff
        /*0718*/ 	.word	0x000000d8
        /*071c*/ 	.short	0x0101
        /*071e*/ 	.byte	0x06
	.zero		1


	//   ....[86]....
        /*0720*/ 	.word	0x00009c70
        /*0724*/ 	.word	0x000000ff
        /*0728*/ 	.word	0x00000130
        /*072c*/ 	.short	0x0101
        /*072e*/ 	.byte	0x06
	.zero		1


	//   ....[87]....
        /*0730*/ 	.word	0x00009ca0
        /*0734*/ 	.word	0x000000ff
        /*0738*/ 	.word	0x00000138
        /*073c*/ 	.short	0x0101
        /*073e*/ 	.byte	0x06
	.zero		1


	//   ....[88]....
        /*0740*/ 	.word	0x00009d10
        /*0744*/ 	.word	0x000000ff
        /*0748*/ 	.word	0x00000130
        /*074c*/ 	.short	0x0101
        /*074e*/ 	.byte	0x06
	.zero		1


	//   ....[89]....
        /*0750*/ 	.word	0x00009d20
        /*0754*/ 	.word	0x000000ff
        /*0758*/ 	.word	0x00000100
        /*075c*/ 	.short	0x010a
        /*075e*/ 	.byte	0x06
	.zero		1


	//   ....[90]....
        /*0760*/ 	.word	0x00009d50
        /*0764*/ 	.word	0x000000ff
        /*0768*/ 	.word	0x00000150
        /*076c*/ 	.short	0x010a
        /*076e*/ 	.byte	0x06
	.zero		1


	//   ....[91]....
        /*0770*/ 	.word	0x0000a2c0
        /*0774*/ 	.word	0x000000ff
        /*0778*/ 	.word	0x000000d0
        /*077c*/ 	.short	0x0101
        /*077e*/ 	.byte	0x06
	.zero		1


	//   ....[92]....
        /*0780*/ 	.word	0x0000a2d0
        /*0784*/ 	.word	0x000000ff
        /*0788*/ 	.word	0x00000140
        /*078c*/ 	.short	0x0101
        /*078e*/ 	.byte	0x06
	.zero		1


	//   ....[93]....
        /*0790*/ 	.word	0x0000a320
        /*0794*/ 	.word	0x000000ff
        /*0798*/ 	.word	0x00000138
        /*079c*/ 	.short	0x0101
        /*079e*/ 	.byte	0x06
	.zero		1


	//   ....[94]....
        /*07a0*/ 	.word	0x0000a330
        /*07a4*/ 	.word	0x000000ff
        /*07a8*/ 	.word	0x00000108
        /*07ac*/ 	.short	0x010a
        /*07ae*/ 	.byte	0x06
	.zero		1


	//   ....[95]....
        /*07b0*/ 	.word	0x0000a350
        /*07b4*/ 	.word	0x000000ff
        /*07b8*/ 	.word	0x00000158
        /*07bc*/ 	.short	0x010a
        /*07be*/ 	.byte	0x06
	.zero		1


	//   ....[96]....
        /*07c0*/ 	.word	0x0000abf0
        /*07c4*/ 	.word	0x000000ff
        /*07c8*/ 	.word	0x000000d8
        /*07cc*/ 	.short	0x0101
        /*07ce*/ 	.byte	0x06
	.zero		1


	//   ....[97]....
        /*07d0*/ 	.word	0x0000ac20
        /*07d4*/ 	.word	0x000000ff
        /*07d8*/ 	.word	0x00000148
        /*07dc*/ 	.short	0x0101
        /*07de*/ 	.byte	0x06
	.zero		1


	//   ....[98]....
        /*07e0*/ 	.word	0x0000ad00
        /*07e4*/ 	.word	0x000000ff
        /*07e8*/ 	.word	0x00000158
        /*07ec*/ 	.short	0x010a
        /*07ee*/ 	.byte	0x06
	.zero		1


	//   ....[99]....
        /*07f0*/ 	.word	0x0000ad70
        /*07f4*/ 	.word	0x00000003
        /*07f8*/ 	.word	0x00000140
        /*07fc*/ 	.short	0x010a
        /*07fe*/ 	.byte	0xff
	.zero		1


	//   ....[100]....
        /*0800*/ 	.word	0x0000adf0
        /*0804*/ 	.word	0x00000003
        /*0808*/ 	.word	0x00000148
        /*080c*/ 	.short	0x010a
        /*080e*/ 	.byte	0xff
	.zero		1


	//   ....[101]....
        /*0810*/ 	.word	0x0000ae70
        /*0814*/ 	.word	0x00000000
        /*0818*/ 	.word	0x00000000
        /*081c*/ 	.short	0x010a
        /*081e*/ 	.byte	0xff
	.zero		1


	//   ....[102]....
        /*0820*/ 	.word	0x0000aef0
        /*0824*/ 	.word	0x00000000
        /*0828*/ 	.word	0x00000020
        /*082c*/ 	.short	0x010a
        /*082e*/ 	.byte	0xff
	.zero		1


	//   ....[103]....
        /*0830*/ 	.word	0x0000af70
        /*0834*/ 	.word	0x00000000
        /*0838*/ 	.word	0x00000008
        /*083c*/ 	.short	0x010a
        /*083e*/ 	.byte	0xff
	.zero		1


	//   ....[104]....
        /*0840*/ 	.word	0x0000aff0
        /*0844*/ 	.word	0x00000000
        /*0848*/ 	.word	0x00000000
        /*084c*/ 	.short	0x010a
        /*084e*/ 	.byte	0xff
	.zero		1


	//   ....[105]....
        /*0850*/ 	.word	0x0000b070
        /*0854*/ 	.word	0x00000000
        /*0858*/ 	.word	0x000000d0
        /*085c*/ 	.short	0x010a
        /*085e*/ 	.byte	0xff
	.zero		1


	//   ....[106]....
        /*0860*/ 	.word	0x0000b0f0
        /*0864*/ 	.word	0x00000000
        /*0868*/ 	.word	0x000000e0
        /*086c*/ 	.short	0x010a
        /*086e*/ 	.byte	0xff
	.zero		1


	//   ....[107]....
        /*0870*/ 	.word	0x0000b170
        /*0874*/ 	.word	0x00000000
        /*0878*/ 	.word	0x00000000
        /*087c*/ 	.short	0x010a
        /*087e*/ 	.byte	0xff
	.zero		1


	//   ....[108]....
        /*0880*/ 	.word	0x0000b1f0
        /*0884*/ 	.word	0x00000000
        /*0888*/ 	.word	0x000000d8
        /*088c*/ 	.short	0x010a
        /*088e*/ 	.byte	0xff
	.zero		1


	//   ....[109]....
        /*0890*/ 	.word	0x0000b270
        /*0894*/ 	.word	0x00000000
        /*0898*/ 	.word	0x000000e8
        /*089c*/ 	.short	0x010a
        /*089e*/ 	.byte	0xff
	.zero		1


	//   ....[110]....
        /*08a0*/ 	.word	0x0000b2f0
        /*08a4*/ 	.word	0x00000000
        /*08a8*/ 	.word	0x00000020
        /*08ac*/ 	.short	0x010a
        /*08ae*/ 	.byte	0xff
	.zero		1


	//   ....[111]....
        /*08b0*/ 	.word	0x0000b370
        /*08b4*/ 	.word	0x00000000
        /*08b8*/ 	.word	0x000000d0
        /*08bc*/ 	.short	0x010a
        /*08be*/ 	.byte	0xff
	.zero		1


	//   ....[112]....
        /*08c0*/ 	.word	0x0000b3f0
        /*08c4*/ 	.word	0x00000000
        /*08c8*/ 	.word	0x000000e0
        /*08cc*/ 	.short	0x010a
        /*08ce*/ 	.byte	0xff
	.zero		1


	//   ....[113]....
        /*08d0*/ 	.word	0x0000b470
        /*08d4*/ 	.word	0x00000000
        /*08d8*/ 	.word	0x000000d8
        /*08dc*/ 	.short	0x010a
        /*08de*/ 	.byte	0xff
	.zero		1


	//   ....[114]....
        /*08e0*/ 	.word	0x0000b4f0
        /*08e4*/ 	.word	0x00000000
        /*08e8*/ 	.word	0x000000e8
        /*08ec*/ 	.short	0x010a
        /*08ee*/ 	.byte	0xff
	.zero		1


	//   ....[115]....
        /*08f0*/ 	.word	0x0000b570
        /*08f4*/ 	.word	0x00000000
        /*08f8*/ 	.word	0x00000070
        /*08fc*/ 	.short	0x010a
        /*08fe*/ 	.byte	0xff
	.zero		1


	//   ....[116]....
        /*0900*/ 	.word	0x0000b5f0
        /*0904*/ 	.word	0x00000000
        /*0908*/ 	.word	0x00000010
        /*090c*/ 	.short	0x010a
        /*090e*/ 	.byte	0xff
	.zero		1


	//   ....[117]....
        /*0910*/ 	.word	0x0000b670
        /*0914*/ 	.word	0x00000000
        /*0918*/ 	.word	0x00000018
        /*091c*/ 	.short	0x010a
        /*091e*/ 	.byte	0xff
	.zero		1


	//   ....[118]....
        /*0920*/ 	.word	0x0000b6f0
        /*0924*/ 	.word	0x00000000
        /*0928*/ 	.word	0x00000070
        /*092c*/ 	.short	0x010a
        /*092e*/ 	.byte	0xff
	.zero		1


	//   ....[119]....
        /*0930*/ 	.word	0x0000b770
        /*0934*/ 	.word	0x00000000
        /*0938*/ 	.word	0x00000070
        /*093c*/ 	.short	0x010a
        /*093e*/ 	.byte	0xff
	.zero		1


	//   ....[120]....
        /*0940*/ 	.word	0x0000b7f0
        /*0944*/ 	.word	0x00000000
        /*0948*/ 	.word	0x00000070
        /*094c*/ 	.short	0x010a
        /*094e*/ 	.byte	0xff
	.zero		1


	//   ....[121]....
        /*0950*/ 	.word	0x0000b890
        /*0954*/ 	.word	0x00000000
        /*0958*/ 	.word	0x00000070
        /*095c*/ 	.short	0x010a
        /*095e*/ 	.byte	0xff
	.zero		1


	//   ....[122]....
        /*0960*/ 	.word	0x0000b920
        /*0964*/ 	.word	0x00000000
        /*0968*/ 	.word	0x00000018
        /*096c*/ 	.short	0x010a
        /*096e*/ 	.byte	0xff
	.zero		1


	//   ....[123]....
        /*0970*/ 	.word	0x0000b990
        /*0974*/ 	.word	0x000000ff
        /*0978*/ 	.word	0x00000000
        /*097c*/ 	.short	0x010a
        /*097e*/ 	.byte	0x08
	.zero		1


	//   ....[124]....
        /*0980*/ 	.word	0x0000ba20
        /*0984*/ 	.word	0x00000000
        /*0988*/ 	.word	0x00000000
        /*098c*/ 	.short	0x010a
        /*098e*/ 	.byte	0xff
	.zero		1


	//   ....[125]....
        /*0990*/ 	.word	0x0000ba90
        /*0994*/ 	.word	0x000000ff
        /*0998*/ 	.word	0x00000000
        /*099c*/ 	.short	0x010a
        /*099e*/ 	.byte	0x08
	.zero		1


	//   ....[126]....
        /*09a0*/ 	.word	0x0000bb20
        /*09a4*/ 	.word	0x00000000
        /*09a8*/ 	.word	0x00000000
        /*09ac*/ 	.short	0x010a
        /*09ae*/ 	.byte	0xff
	.zero		1


	//   ....[127]....
        /*09b0*/ 	.word	0x0000bba0
        /*09b4*/ 	.word	0x000000ff
        /*09b8*/ 	.word	0x00000000
        /*09bc*/ 	.short	0x010a
        /*09be*/ 	.byte	0x05
	.zero		1


	//   ....[128]....
        /*09c0*/ 	.word	0x0000bc30
        /*09c4*/ 	.word	0x00000000
        /*09c8*/ 	.word	0x00000000
        /*09cc*/ 	.short	0x010a
        /*09ce*/ 	.byte	0xff
	.zero		1


	//   ....[129]....
        /*09d0*/ 	.word	0x0000bca0
        /*09d4*/ 	.word	0x000000ff
        /*09d8*/ 	.word	0x00000100
        /*09dc*/ 	.short	0x010a
        /*09de*/ 	.byte	0x06
	.zero		1


	//   ....[130]....
        /*09e0*/ 	.word	0x0000bd10
        /*09e4*/ 	.word	0x000000ff
        /*09e8*/ 	.word	0x00000150
        /*09ec*/ 	.short	0x010a
        /*09ee*/ 	.byte	0x06
	.zero		1


	//   ....[131]....
        /*09f0*/ 	.word	0x0000bd80
        /*09f4*/ 	.word	0x000000ff
        /*09f8*/ 	.word	0x00000108
        /*09fc*/ 	.short	0x010a
        /*09fe*/ 	.byte	0x06
	.zero		1


	//   ....[132]....
        /*0a00*/ 	.word	0x0000bdf0
        /*0a04*/ 	.word	0x000000ff
        /*0a08*/ 	.word	0x00000158
        /*0a0c*/ 	.short	0x010a
        /*0a0e*/ 	.byte	0x06
	.zero		1


	//   ....[133]....
        /*0a10*/ 	.word	0x0000be60
        /*0a14*/ 	.word	0x000000ff
        /*0a18*/ 	.word	0x00000158
        /*0a1c*/ 	.short	0x010a
        /*0a1e*/ 	.byte	0x06
	.zero		1


	//----- nvinfo : EIATTR_NUM_MBARRIERS
	.align		4
.L_60:
        /*0a20*/ 	.byte	0x03, 0x38
        /*0a22*/ 	.short	0x002c


	//----- nvinfo : EIATTR_EXIT_INSTR_OFFSETS
	.align		4
        /*0a24*/ 	.byte	0x04, 0x1c
        /*0a26*/ 	.short	(.L_62 - .L_61)


	//   ....[0]....
.L_61:
        /*0a28*/ 	.word	0x00008f60


	//   ....[1]....
        /*0a2c*/ 	.word	0x0000ad30


	//----- nvinfo : EIATTR_INDIRECT_BRANCH_TARGETS
	.align		4
.L_62:
        /*0a30*/ 	.byte	0x04, 0x34
        /*0a32*/ 	.short	(.L_64 - .L_63)


	//   ....[0]....
.L_63:
        /*0a34*/ 	.word	.L_x_138@srel
        /*0a38*/ 	.short	0x0
        /*0a3a*/ 	.short	0x0
        /*0a3c*/ 	.word	0x3
        /*0a40*/ 	.word	.L_x_139@srel
        /*0a44*/ 	.word	.L_x_140@srel
        /*0a48*/ 	.word	.L_x_2@srel


	//----- nvinfo : EIATTR_REQNTID
	.align		4
.L_64:
        /*0a4c*/ 	.byte	0x04, 0x10
        /*0a4e*/ 	.short	(.L_66 - .L_65)
.L_65:
        /*0a50*/ 	.word	0x00000200
        /*0a54*/ 	.word	0x00000001
        /*0a58*/ 	.word	0x00000001


	//----- nvinfo : EIATTR_CRS_STACK_SIZE
	.align		4
.L_66:
        /*0a5c*/ 	.byte	0x04, 0x1e
        /*0a5e*/ 	.short	(.L_68 - .L_67)
.L_67:
        /*0a60*/ 	.word	0x00000000


	//----- nvinfo : EIATTR_CBANK_PARAM_SIZE
	.align		4
.L_68:
        /*0a64*/ 	.byte	0x03, 0x19
        /*0a66*/ 	.short	0x02ac


	//----- nvinfo : EIATTR_PARAM_CBANK
	.align		4
        /*0a68*/ 	.byte	0x04, 0x0a
        /*0a6a*/ 	.short	(.L_70 - .L_69)
	.align		4
.L_69:
        /*0a6c*/ 	.word	index@(.nv.constant0.kernel_cutlass_kernel_flash_attncuteflash_fwd_sm100FlashAttentionForwardSm100_object_at__tensor0000o6411101213_tensor0000o6411101213_tensor0000o6410111213_tensor0000o6411101213_tensorptrf_0)
        /*0a70*/ 	.short	0x0380
        /*0a72*/ 	.short	0x02ac


	//----- nvinfo : EIATTR_SW_WAR
	.align		4
.L_70:
        /*0a74*/ 	.byte	0x04, 0x36
        /*0a76*/ 	.short	(.L_72 - .L_71)
.L_71:
        /*0a78*/ 	.word	0x00000008
.L_72:


//--------------------- .nv.compat                --------------------------
	.section	.nv.compat,"",@"SHT_CUDA_COMPAT_INFO"
	.align	4
        /*0000*/ 	.byte	0x02, 0x02, 0x02, 0x00, 0x02, 0x05, 0x05, 0x00, 0x02, 0x03, 0x01, 0x00, 0x02, 0x06, 0x01, 0x00


//--------------------- .nv.callgraph             --------------------------
	.section	.nv.callgraph,"",@"SHT_CUDA_CALLGRAPH"
	.align	4
	.sectionentsize	8
	.align		4
        /*0000*/ 	.word	0x00000000
	.align		4
        /*0004*/ 	.word	0xffffffff
	.align		4
        /*0008*/ 	.word	0x00000000
	.align		4
        /*000c*/ 	.word	0xfffffffe
	.align		4
        /*0010*/ 	.word	0x00000000
	.align		4
        /*0014*/ 	.word	0xfffffffd
	.align		4
        /*0018*/ 	.word	0x00000000
	.align		4
        /*001c*/ 	.word	0xfffffffc


//--------------------- .nv.constant2.kernel_cutlass_kernel_flash_attncuteflash_fwd_sm100FlashAttentionForwardSm100_object_at__tensor0000o6411101213_tensor0000o6411101213_tensor0000o6410111213_tensor0000o6411101213_tensorptrf_0 --------------------------
	.section	.nv.constant2.kernel_cutlass_kernel_flash_attncuteflash_fwd_sm100FlashAttentionForwardSm100_object_at__tensor0000o6411101213_tensor0000o6411101213_tensor0000o6410111213_tensor0000o6411101213_tensorptrf_0,"a",@progbits
	.sectionflags	@""
	.align	4
.nv.constant2.kernel_cutlass_kernel_flash_attncuteflash_fwd_sm100FlashAttentionForwardSm100_object_at__tensor0000o6411101213_tensor0000o6411101213_tensor0000o6410111213_tensor0000o6411101213_tensorptrf_0:
        /*0000*/ 	.byte	0x50, 0x0c, 0x00, 0x00, 0xa0, 0x06, 0x00, 0x00, 0xf0, 0x42, 0x00, 0x00


//--------------------- .text.kernel_cutlass_kernel_flash_attncuteflash_fwd_sm100FlashAttentionForwardSm100_object_at__tensor0000o6411101213_tensor0000o6411101213_tensor0000o6410111213_tensor0000o6411101213_tensorptrf_0 --------------------------
	.section	.text.kernel_cutlass_kernel_flash_attncuteflash_fwd_sm100FlashAttentionForwardSm100_object_at__tensor0000o6411101213_tensor0000o6411101213_tensor0000o6410111213_tensor0000o6411101213_tensorptrf_0,"ax",@progbits
	.align	128
        .global         kernel_cutlass_kernel_flash_attncuteflash_fwd_sm100FlashAttentionForwardSm100_object_at__tensor0000o6411101213_tensor0000o6411101213_tensor0000o6410111213_tensor0000o6411101213_tensorptrf_0
        .type           kernel_cutlass_kernel_flash_attncuteflash_fwd_sm100FlashAttentionForwardSm100_object_at__tensor0000o6411101213_tensor0000o6411101213_tensor0000o6410111213_tensor0000o6411101213_tensorptrf_0,@function
        .size           kernel_cutlass_kernel_flash_attncuteflash_fwd_sm100FlashAttentionForwardSm100_object_at__tensor0000o6411101213_tensor0000o6411101213_tensor0000o6410111213_tensor0000o6411101213_tensorptrf_0,(.L_x_144 - kernel_cutlass_kernel_flash_attncuteflash_fwd_sm100FlashAttentionForwardSm100_object_at__tensor0000o6411101213_tensor0000o6411101213_tensor0000o6410111213_tensor0000o6411101213_tensorptrf_0)
        .other          kernel_cutlass_kernel_flash_attncuteflash_fwd_sm100FlashAttentionForwardSm100_object_at__tensor0000o6411101213_tensor0000o6411101213_tensor0000o6410111213_tensor0000o6411101213_tensorptrf_0,@"STO_CUDA_ENTRY STV_DEFAULT"
kernel_cutlass_kernel_flash_attncuteflash_fwd_sm100FlashAttentionForwardSm100_object_at__tensor0000o6411101213_tensor0000o6411101213_tensor0000o6410111213_tensor0000o6411101213_tensorptrf_0:
.text.kernel_cutlass_kernel_flash_attncuteflash_fwd_sm100FlashAttentionForwardSm100_object_at__tensor0000o6411101213_tensor0000o6411101213_tensor0000o6410111213_tensor0000o6411101213_tensorptrf_0:
[----:B------:R-:W1:Y:S02]  /*0000*/  LDC R1, c[0x0][0x37c] ;  /* 0x0000df00ff017b82 */ /* 0x000e640000000800 */
[----:B-1----:R-:W-:Y:S01]  /*0010*/  IADD3 R1, PT, PT, R1, -0x8, RZ ;  /* 0xfffffff801017810 */ /* 0x002fe20007ffe0ff */
[----:B------:R-:W1:Y:S05]  /*0020*/  S2R R0, SR_TID.X ;  /* 0x0000000000007919 */ /* 0x000e6a0000002100 */
[----:B------:R-:W2:Y:S02]  /*0030*/  S2UR UR5, SR_CTAID.X ;  /* 0x00000000000579c3 */ /* 0x000ea40000002500 */
[----:B--2---:R-:W-:-:S05]  /*0040*/  IMAD.U32 R4, RZ, RZ, UR5 ;  /* 0x00000005ff047e24 */ /* 0x004fca000f8e00ff */
[----:B------:R2:W-:Y:S01]  /*0050*/  STL [R1], R4 ;  /* 0x0000000401007387 */ /* 0x0005e20000100800 */
[----:B-1----:R-:W-:-:S04]  /*0060*/  SHF.R.U32.HI R2, RZ, 0x5, R0 ;  /* 0x00000005ff027819 */ /* 0x002fc80000011600 */
[----:B------:R-:W-:-:S13]  /*0070*/  R2UR UR4, R2 ;  /* 0x00000000020472ca */ /* 0x000fda00000e0000 */
[----:B------:R-:W-:Y:S01]  /*0080*/  UISETP.NE.AND UP0, UPT, UR4, URZ, UPT ;  /* 0x000000ff0400728c */ /* 0x000fe2000bf05270 */
[----:B------:R-:W-:-:S08]  /*0090*/  IMAD.U32 R0, RZ, RZ, UR4 ;  /* 0x00000004ff007e24 */ /* 0x000fd0000f8e00ff */
[----:B--2---:R-:W-:Y:S05]  /*00a0*/  BRA.U UP0, `(.L_x_0) ;  /* 0x0000000500487547 */ /* 0x004fea000b800000 */
[----:B------:R-:W1:Y:S01]  /*00b0*/  S2UR UR6, SR_CgaCtaId ;  /* 0x00000000000679c3 */ /* 0x000e620000008800 */
[----:B------:R-:W2:Y:S01]  /*00c0*/  LDCU.64 UR4, c[0x0][0x348] ;  /* 0x00006900ff0477ac */ /* 0x000ea20008000a00 */
[----:B------:R-:W-:Y:S01]  /*00d0*/  UMOV UR7, 0x400 ;  /* 0x0000040000077882 */ /* 0x000fe20000000000 */
[----:B------:R-:W-:Y:S01]  /*00e0*/  UMOV UR8, 0x1 ;  /* 0x0000000100087882 */ /* 0x000fe20000000000 */
[----:B------:R-:W-:Y:S01]  /*00f0*/  UMOV UR22, 0x100 ;  /* 0x0000010000167882 */ /* 0x000fe20000000000 */
[----:B------:R-:W-:Y:S01]  /*0100*/  UMOV UR20, 0x4 ;  /* 0x0000000400147882 */ /* 0x000fe20000000000 */
[----:B------:R-:W-:-:S04]  /*0110*/  UIADD3 UR22, UPT, UPT, -UR22, 0x100000, URZ ;  /* 0x0010000016167890 */ /* 0x000fc8000fffe1ff */
[----:B------:R-:W-:Y:S02]  /*0120*/  USHF.L.U32 UR23, UR22, 0xb, URZ ;  /* 0x0000000b16177899 */ /* 0x000fe400080006ff */
[----:B------:R-:W-:Y:S01]  /*0130*/  USHF.L.U32 UR22, UR22, 0x1, URZ ;  /* 0x0000000116167899 */ /* 0x000fe200080006ff */
[----:B------:R-:W-:Y:S01]  /*0140*/  UMOV UR9, 0x80 ;  /* 0x0000008000097882 */ /* 0x000fe20000000000 */
[----:B------:R-:W-:-:S04]  /*0150*/  UIADD3 UR20, UPT, UPT, -UR20, 0x100000, URZ ;  /* 0x0010000014147890 */ /* 0x000fc8000fffe1ff */
[----:B------:R-:W-:Y:S02]  /*0160*/  USHF.L.U32 UR21, UR20, 0xb, URZ ;  /* 0x0000000b14157899 */ /* 0x000fe400080006ff */
[----:B------:R-:W-:Y:S01]  /*0170*/  USHF.L.U32 UR20, UR20, 0x1, URZ ;  /* 0x0000000114147899 */ /* 0x000fe200080006ff */
[----:B------:R-:W-:Y:S02]  /*0180*/  UMOV UR18, 0x20 ;  /* 0x0000002000127882 */ /* 0x000fe40000000000 */
[----:B------:R-:W-:-:S04]  /*0190*/  UIADD3 UR18, UPT, UPT, -UR18, 0x100000, URZ ;  /* 0x0010000012127890 */ /* 0x000fc8000fffe1ff */
[----:B------:R-:W-:Y:S02]  /*01a0*/  USHF.L.U32 UR19, UR18, 0xb, URZ ;  /* 0x0000000b12137899 */ /* 0x000fe400080006ff */
[----:B------:R-:W-:Y:S02]  /*01b0*/  USHF.L.U32 UR18, UR18, 0x1, URZ ;  /* 0x0000000112127899 */ /* 0x000fe400080006ff */
[----:B--2---:R-:W-:Y:S02]  /*01c0*/  UIADD3 UR16, UP3, UPT, UR4, 0x80, URZ ;  /* 0x0000008004107890 */ /* 0x004fe4000ff7e0ff */
[----:B------:R-:W-:Y:S02]  /*01d0*/  UIADD3 UR14, UP2, UPT, UR4, 0x100, URZ ;  /* 0x00000100040e7890 */ /* 0x000fe4000ff5e0ff */
[----:B------:R-:W-:Y:S02]  /*01e0*/  UIADD3 UR12, UP1, UPT, UR4, 0x180, URZ ;  /* 0x00000180040c7890 */ /* 0x000fe4000ff3e0ff */
[----:B------:R-:W-:-:S02]  /*01f0*/  UIADD3 UR10, UP0, UPT, UR4, 0x200, URZ ;  /* 0x00000200040a7890 */ /* 0x000fc4000ff1e0ff */
[----:B-1----:R-:W-:Y:S02]  /*0200*/  ULEA UR4, UR6, UR7, 0x18 ;  /* 0x0000000706047291 */ /* 0x002fe4000f8ec0ff */
[----:B------:R-:W-:-:S04]  /*0210*/  UIADD3 UR6, UPT, UPT, -UR8, 0x100000, URZ ;  /* 0x0010000008067890 */ /* 0x000fc8000fffe1ff */
[----:B------:R-:W-:Y:S02]  /*0220*/  USHF.L.U32 UR7, UR6, 0xb, URZ ;  /* 0x0000000b06077899 */ /* 0x000fe400080006ff */
[----:B------:R-:W-:Y:S02]  /*0230*/  USHF.L.U32 UR6, UR6, 0x1, URZ ;  /* 0x0000000106067899 */ /* 0x000fe400080006ff */
[----:B------:R-:W-:Y:S02]  /*0240*/  UIADD3.X UR17, UPT, UPT, URZ, UR5, URZ, UP3, !UPT ;  /* 0x00000005ff117290 */ /* 0x000fe40009ffe4ff */
[----:B------:R-:W-:-:S04]  /*0250*/  UIADD3 UR8, UPT, UPT, -UR9, 0x100000, URZ ;  /* 0x0010000009087890 */ /* 0x000fc8000fffe1ff */
[----:B------:R-:W-:Y:S02]  /*0260*/  USHF.L.U32 UR9, UR8, 0xb, URZ ;  /* 0x0000000b08097899 */ /* 0x000fe400080006ff */
[----:B------:R-:W-:Y:S02]  /*0270*/  USHF.L.U32 UR8, UR8, 0x1, URZ ;  /* 0x0000000108087899 */ /* 0x000fe400080006ff */
[----:B------:R-:W-:Y:S02]  /*0280*/  UIADD3.X UR15, UPT, UPT, URZ, UR5, URZ, UP2, !UPT ;  /* 0x00000005ff0f7290 */ /* 0x000fe400097fe4ff */
[----:B------:R-:W-:Y:S02]  /*0290*/  UIADD3.X UR13, UPT, UPT, URZ, UR5, URZ, UP1, !UPT ;  /* 0x00000005ff0d7290 */ /* 0x000fe40008ffe4ff */
[----:B------:R-:W-:Y:S01]  /*02a0*/  UIADD3.X UR11, UPT, UPT, URZ, UR5, URZ, UP0, !UPT ;  /* 0x00000005ff0b7290 */ /* 0x000fe200087fe4ff */
[----:B------:R1:W-:Y:S04]  /*02b0*/  UTMACCTL.PF [UR16] ;  /* 0x00000000100079b9 */ /* 0x0003e80008040000 */
[----:B------:R1:W-:Y:S02]  /*02c0*/  UTMACCTL.PF [UR14] ;  /* 0x000000000e0079b9 */ /* 0x0003e40008040000 */
[----:B------:R1:W-:Y:S02]  /*02d0*/  UTMACCTL.PF [UR12] ;  /* 0x000000000c0079b9 */ /* 0x0003e40008040000 */
[----:B------:R1:W-:Y:S01]  /*02e0*/  UTMACCTL.PF [UR10] ;  /* 0x000000000a0079b9 */ /* 0x0003e20008040000 */
[----:B------:R-:W2:Y:S02]  /*02f0*/  FENCE.VIEW.ASYNC.S ;  /* 0x00000000000073c6 */ /* 0x000ea40000000000 */
[----:B--2---:R1:W2:Y:S01]  /*0300*/  SYNCS.EXCH.64 URZ, [UR4], UR6 ;  /* 0x0000000604ff75b2 */ /* 0x0042a20008000100 */
[----:B------:R1:W3:Y:S01]  /*0310*/  SYNCS.EXCH.64 URZ, [UR4+0x8], UR6 ;  /* 0x0000080604ff75b2 */ /* 0x0002e20008000100 */
[----:B------:R1:W4:Y:S01]  /*0320*/  SYNCS.EXCH.64 URZ, [UR4+0x10], UR6 ;  /* 0x0000100604ff75b2 */ /* 0x0003220008000100 */
[----:B------:R1:W1:Y:S01]  /*0330*/  SYNCS.EXCH.64 URZ, [UR4+0x18], UR6 ;  /* 0x0000180604ff75b2 */ /* 0x0002620008000100 */
        /* <DEDUP_REMOVED lines=40> */
[----:B--234-:R-:W-:Y:S01]  /*05c0*/  NOP ;  /* 0x0000000000007918 */ /* 0x01cfe20000000000 */
.L_x_0:
[----:B-1----:R-:W-:Y:S01]  /*05d0*/  R2UR UR4, R2 ;  /* 0x00000000020472ca */ /* 0x002fe200000e0000 */
[----:B------:R-:W-:-:S12]  /*05e0*/  NOP ;  /* 0x0000000000007918 */ /* 0x000fd80000000000 */
[----:B------:R-:W-:Y:S01]  /*05f0*/  UISETP.GT.AND UP0, UPT, UR4, 0xd, UPT ;  /* 0x0000000d0400788c */ /* 0x000fe2000bf04270 */
[----:B------:R-:W-:Y:S08]  /*0600*/  BAR.SYNC.DEFER_BLOCKING 0x0 ;  /* 0x0000000000007b1d */ /* 0x000ff00000010000 */
[----:B------:R-:W-:Y:S05]  /*0610*/  BRA.U UP0, `(.L_x_1) ;  /* 0x0000002900e07547 */ /* 0x000fea000b800000 */
[----:B------:R-:W-:Y:S01]  /*0620*/  R2UR UR4, R2 ;  /* 0x00000000020472ca */ /* 0x000fe200000e0000 */
[----:B------:R-:W-:-:S12]  /*0630*/  IMAD.MOV.U32 R2, RZ, RZ, -0xc ;  /* 0xfffffff4ff027424 */ /* 0x000fd800078e00ff */
[----:B------:R-:W-:-:S05]  /*0640*/  IMAD.U32 R0, RZ, RZ, UR4 ;  /* 0x00000004ff007e24 */ /* 0x000fca000f8e00ff */
[----:B------:R-:W-:-:S05]  /*0650*/  VIADDMNMX.U32 R0, R2, R0, 0x2, PT ;  /* 0x0000000202007446 */ /* 0x000fca0003800000 */
[----:B------:R-:W-:-:S06]  /*0660*/  IMAD.SHL.U32 R2, R0, 0x4, RZ ;  /* 0x0000000400027824 */ /* 0x000fcc00078e00ff */
[----:B------:R-:W1:Y:S02]  /*0670*/  LDC R2, c[0x2][R2] ;  /* 0x0080000002027b82 */ /* 0x000e640000000800 */
[----:B-1----:R-:W-:-:S04]  /*0680*/  SHF.R.S32.HI R3, RZ, 0x1f, R2 ;  /* 0x0000001fff037819 */ /* 0x002fc80000011402 */
.L_x_138:
[----:B------:R-:W-:Y:S05]  /*0690*/  BRX R2 -0x6a0                                                                                                                                                                                                      (*"BRANCH_TARGETS .L_x_139,.L_x_140,.L_x_2"*) ;  /* 0xfffffff802587949 */ /* 0x000fea000383ffff */
.L_x_140:
[----:B------:R-:W-:-:S08]  /*06a0*/  NOP ;  /* 0x0000000000007918 */ /* 0x000fd00000000000 */
[----:B------:R-:W1:-:S00]  /*06b0*/  USETMAXREG.DEALLOC.CTAPOOL 0x30 ;  /* 0x00000030000079c8 */ /* 0x000e4000080e0500 */
[----:B------:R-:W2:Y:S01]  /*06c0*/  LDCU UR4, c[0x0][0x610] ;  /* 0x0000c200ff0477ac */ /* 0x000ea20008000800 */
[----:B-1----:R-:W-:Y:S01]  /*06d0*/  R2UR UR8, R4 ;  /* 0x00000000040872ca */ /* 0x002fe200000e0000 */
[----:B------:R-:W1:Y:S01]  /*06e0*/  LDCU.U8 UR9, c[0x0][0x614] ;  /* 0x0000c280ff0977ac */ /* 0x000e620008000000 */
[----:B------:R-:W3:Y:S01]  /*06f0*/  LDCU.U8 UR6, c[0x0][0x615] ;  /* 0x0000c2a0ff0677ac */ /* 0x000ee20008000000 */
[----:B------:R-:W4:Y:S10]  /*0700*/  LDCU UR7, c[0x0][0x61c] ;  /* 0x0000c380ff0777ac */ /* 0x000f340008000800 */
[----:B--2---:R-:W-:-:S04]  /*0710*/  UIMAD.WIDE.U32 UR4, UR8, UR4, URZ ;  /* 0x00000004080472a5 */ /* 0x004fc8000f8e00ff */
[----:B------:R-:W-:-:S04]  /*0720*/  UIADD3 UR4, UPT, UPT, UR8, -UR5, URZ ;  /* 0x8000000508047290 */ /* 0x000fc8000fffe0ff */
[----:B-1----:R-:W-:Y:S01]  /*0730*/  USHF.R.U32.HI UR4, URZ, UR9, UR4 ;  /* 0x00000009ff047299 */ /* 0x002fe20008011604 */
[----:B------:R-:W1:Y:S03]  /*0740*/  LDCU.U8 UR9, c[0x0][0x620] ;  /* 0x0000c400ff0977ac */ /* 0x000e660008000000 */
[----:B------:R-:W-:-:S04]  /*0750*/  UIADD3 UR4, UPT, UPT, UR5, UR4, URZ ;  /* 0x0000000405047290 */ /* 0x000fc8000fffe0ff */
[----:B---3--:R-:W-:Y:S01]  /*0760*/  USHF.R.U32.HI UR11, URZ, UR6, UR4 ;  /* 0x00000006ff0b7299 */ /* 0x008fe20008011604 */
[----:B------:R-:W2:Y:S03]  /*0770*/  LDCU UR6, c[0x0][0x624] ;  /* 0x0000c480ff0677ac */ /* 0x000ea60008000800 */
[----:B----4-:R-:W-:-:S07]  /*0780*/  UIMAD.WIDE.U32 UR4, UR11, UR7, URZ ;  /* 0x000000070b0472a5 */ /* 0x010fce000f8e00ff */
[----:B------:R-:W-:Y:S02]  /*0790*/  UMOV UR4, UR5 ;  /* 0x0000000500047c82 */ /* 0x000fe40008000000 */
[----:B------:R-:W-:-:S04]  /*07a0*/  UIADD3 UR12, UPT, UPT, UR11, -UR4, URZ ;  /* 0x800000040b0c7290 */ /* 0x000fc8000fffe0ff */
[----:B-1----:R-:W-:Y:S02]  /*07b0*/  USHF.R.U32.HI UR12, URZ, UR9, UR12 ;  /* 0x00000009ff0c7299 */ /* 0x002fe4000801160c */
[----:B--2---:R-:W-:Y:S02]  /*07c0*/  UISETP.GE.AND UP0, UPT, UR8, UR6, UPT ;  /* 0x000000060800728c */ /* 0x004fe4000bf06270 */
[----:B------:R-:W-:-:S07]  /*07d0*/  UIADD3 UR12, UPT, UPT, UR4, UR12, URZ ;  /* 0x0000000c040c7290 */ /* 0x000fce000fffe0ff */
[----:B------:R-:W-:Y:S05]  /*07e0*/  BRA.U UP0, `(.L_x_2) ;  /* 0x0000003900c07547 */ /* 0x000fea000b800000 */
[----:B------:R-:W1:Y:S01]  /*07f0*/  S2UR UR7, SR_CgaCtaId ;  /* 0x00000000000779c3 */ /* 0x000e620000008800 */
[----:B------:R-:W2:Y:S01]  /*0800*/  LDCU.U8 UR5, c[0x0][0x621] ;  /* 0x0000c420ff0577ac */ /* 0x000ea20008000000 */
[----:B------:R-:W-:Y:S01]  /*0810*/  R2UR UR21, R4 ;  /* 0x00000000041572ca */ /* 0x000fe200000e0000 */
[----:B------:R-:W-:Y:S02]  /*0820*/  HFMA2 R6, -RZ, RZ, 0, 5.9604644775390625e-08 ;  /* 0x00000001ff067431 */ /* 0x000fe400000001ff */
[----:B------:R-:W-:Y:S01]  /*0830*/  IMAD.MOV.U32 R2, RZ, RZ, RZ ;  /* 0x000000ffff027224 */ /* 0x000fe200078e00ff */
[----:B------:R-:W3:Y:S01]  /*0840*/  LDCU.64 UR8, c[0x0][0x348] ;  /* 0x00006900ff0877ac */ /* 0x000ee20008000a00 */
[----:B------:R-:W4:Y:S01]  /*0850*/  LDCU UR10, c[0x0][0x60c] ;  /* 0x0000c180ff0a77ac */ /* 0x000f220008000800 */
[----:B------:R-:W5:Y:S01]  /*0860*/  LDCU UR20, c[0x0][0x618] ;  /* 0x0000c300ff1477ac */ /* 0x000f620008000800 */
[----:B------:R-:W-:Y:S01]  /*0870*/  UMOV UR6, 0x400 ;  /* 0x0000040000067882 */ /* 0x000fe20000000000 */
[----:B------:R-:W-:-:S02]  /*0880*/  UIADD3 UR4, UPT, UPT, -UR11, URZ, URZ ;  /* 0x000000ff0b047290 */ /* 0x000fc4000fffe1ff */
[----:B--2---:R-:W-:Y:S01]  /*0890*/  USHF.R.U32.HI UR12, URZ, UR5, UR12 ;  /* 0x00000005ff0c7299 */ /* 0x004fe2000801160c */
[----:B------:R-:W2:Y:S03]  /*08a0*/  LDCU UR19, c[0x0][0x370] ;  /* 0x00006e00ff1377ac */ /* 0x000ea60008000800 */
[----:B------:R-:W-:Y:S02]  /*08b0*/  UIADD3 UR5, UPT, UPT, -UR12, URZ, URZ ;  /* 0x000000ff0c057290 */ /* 0x000fe4000fffe1ff */
[----:B---3--:R-:W-:Y:S02]  /*08c0*/  UIADD3 UR14, UP0, UPT, UR8, 0x200, URZ ;  /* 0x00000200080e7890 */ /* 0x008fe4000ff1e0ff */
[----:B-1----:R-:W-:Y:S02]  /*08d0*/  ULEA UR7, UR7, UR6, 0x18 ;  /* 0x0000000607077291 */ /* 0x002fe4000f8ec0ff */
[----:B----4-:R-:W-:-:S02]  /*08e0*/  UIMAD UR4, UR4, UR10, UR21 ;  /* 0x0000000a040472a4 */ /* 0x010fc4000f8e0215 */
[----:B------:R-:W-:Y:S02]  /*08f0*/  UIADD3.X UR15, UPT, UPT, URZ, UR9, URZ, UP0, !UPT ;  /* 0x00000009ff0f7290 */ /* 0x000fe400087fe4ff */
[----:B-----5:R-:W-:Y:S01]  /*0900*/  UIMAD UR11, UR5, UR20, UR11 ;  /* 0x00000014050b72a4 */ /* 0x020fe2000f8e020b */
[----:B------:R-:W-:Y:S01]  /*0910*/  UMOV UR6, UR21 ;  /* 0x0000001500067c82 */ /* 0x000fe20008000000 */
[----:B------:R-:W1:Y:S01]  /*0920*/  LDCU UR22, c[0x0][0x624] ;  /* 0x0000c480ff1677ac */ /* 0x000e620008000800 */
[----:B------:R-:W3:Y:S01]  /*0930*/  LDCU UR24, c[0x0][0x610] ;  /* 0x0000c200ff1877ac */ /* 0x000ee20008000800 */
[----:B------:R-:W4:Y:S01]  /*0940*/  LDCU UR23, c[0x0][0x60c] ;  /* 0x0000c180ff1777ac */ /* 0x000f220008000800 */
[----:B------:R-:W1:Y:S01]  /*0950*/  LDCU.64 UR16, c[0x0][0x618] ;  /* 0x0000c300ff1077ac */ /* 0x000e620008000a00 */
[----:B------:R-:W-:Y:S02]  /*0960*/  UIADD3 UR18, UPT, UPT, UR7, 0xc00, URZ ;  /* 0x00000c0007127890 */ /* 0x000fe4000fffe0ff */
[----:B------:R-:W-:Y:S01]  /*0970*/  UIADD3 UR13, UPT, UPT, UR7, 0x4c00, URZ ;  /* 0x00004c00070d7890 */ /* 0x000fe2000fffe0ff */
[----:B------:R-:W-:Y:S01]  /*0980*/  UMOV UR20, URZ ;  /* 0x000000ff00147c82 */ /* 0x000fe20008000000 */
[----:B------:R-:W-:Y:S01]  /*0990*/  UMOV UR21, URZ ;  /* 0x000000ff00157c82 */ /* 0x000fe20008000000 */
[----:B--2---:R-:W-:-:S09]  /*09a0*/  UMOV UR9, URZ ;  /* 0x000000ff00097c82 */ /* 0x004fd20008000000 */
.L_x_5:
[----:B------:R-:W-:Y:S01]  /*09b0*/  SHF.L.U32 R0, R2, 0x1f, RZ ;  /* 0x0000001f02007819 */ /* 0x000fe200000006ff */
[----:B------:R-:W-:Y:S01]  /*09c0*/  USHF.L.U32 UR4, UR4, 0x8, URZ ;  /* 0x0000000804047899 */ /* 0x000fe200080006ff */
[----:B------:R-:W-:Y:S02]  /*09d0*/  UMOV UR8, UR18 ;  /* 0x0000001200087c82 */ /* 0x000fe40008000000 */
[----:B------:R-:W2:Y:S04]  /*09e0*/  SYNCS.PHASECHK.TRANS64.TRYWAIT P0, [UR7+0x140], R0 ;  /* 0x00014000ff0075a7 */ /* 0x000ea80008001107 */
[----:B------:R-:W-:Y:S01]  /*09f0*/  UMOV UR10, UR4 ;  /* 0x00000004000a7c82 */ /* 0x000fe20008000000 */
[----:B--2---:R-:W-:Y:S05]  /*0a00*/  @!P0 BRA `(.L_x_3) ;  /* 0x000000a000cc8947 */ /* 0x004fea0003800000 */
.L_x_68:
[----:B------:R2:W-:Y:S01]  /*0a10*/  UTMASTG.4D [UR8], [UR14], desc[URZ] ;  /* 0x0000ff080e0073b5 */ /* 0x0005e20008019000 */
[----:B------:R0:W-:Y:S01]  /*0a20*/  UTMACMDFLUSH ;  /* 0x00000000000079b7 */ /* 0x0001e20000000000 */
[----:B------:R-:W5:Y:S02]  /*0a30*/  SYNCS.PHASECHK.TRANS64.TRYWAIT P0, [UR7+0x148], R0 ;  /* 0x00014800ff0075a7 */ /* 0x000f640008001107 */
[----:B--2--5:R-:W-:Y:S05]  /*0a40*/  @!P0 BRA `(.L_x_4) ;  /* 0x000000a000dc8947 */ /* 0x024fea0003800000 */
.L_x_70:
[----:B------:R-:W5:Y:S01]  /*0a50*/  LDCU.U8 UR26, c[0x0][0x614] ;  /* 0x0000c280ff1a77ac */ /* 0x000f620008000000 */
[----:B------:R-:W-:Y:S01]  /*0a60*/  LOP3.LUT R2, R2, 0x1, RZ, 0x3c, !PT ;  /* 0x0000000102027812 */ /* 0x000fe200078e3cff */
[----:B------:R-:W-:Y:S01]  /*0a70*/  UIADD3 UR6, UPT, UPT, UR19, UR6, URZ ;  /* 0x0000000613067290 */ /* 0x000fe2000fffe0ff */
[----:B------:R-:W2:Y:S01]  /*0a80*/  LDCU.U8 UR25, c[0x0][0x615] ;  /* 0x0000c2a0ff1977ac */ /* 0x000ea20008000000 */
[----:B------:R-:W-:Y:S02]  /*0a90*/  UIADD3 UR10, UPT, UPT, UR4, 0x80, URZ ;  /* 0x00000080040a7890 */ /* 0x000fe4000fffe0ff */
[----:B---3--:R-:W-:Y:S01]  /*0aa0*/  UIMAD.WIDE.U32 UR4, UR6, UR24, URZ ;  /* 0x00000018060472a5 */ /* 0x008fe2000f8e00ff */
[----:B------:R-:W-:Y:S01]  /*0ab0*/  UMOV UR8, UR13 ;  /* 0x0000000d00087c82 */ /* 0x000fe20008000000 */
[----:B-1----:R-:W-:Y:S02]  /*0ac0*/  UISETP.GE.AND UP0, UPT, UR6, UR22, UPT ;  /* 0x000000160600728c */ /* 0x002fe4000bf06270 */
[----:B------:R-:W-:-:S03]  /*0ad0*/  UIADD3 UR4, UPT, UPT, UR6, -UR5, URZ ;  /* 0x8000000506047290 */ /* 0x000fc6000fffe0ff */
[----:B------:R2:W-:Y:S01]  /*0ae0*/  UTMASTG.4D [UR8], [UR14], desc[UR20] ;  /* 0x000014080e0073b5 */ /* 0x0005e20008019000 */
[----:B-----5:R-:W-:-:S04]  /*0af0*/  USHF.R.U32.HI UR4, URZ, UR26, UR4 ;  /* 0x0000001aff047299 */ /* 0x020fc80008011604 */
[----:B------:R-:W-:Y:S01]  /*0b00*/  UIADD3 UR4, UPT, UPT, UR5, UR4, URZ ;  /* 0x0000000405047290 */ /* 0x000fe2000fffe0ff */
[----:B------:R0:W-:Y:S01]  /*0b10*/  UTMACMDFLUSH ;  /* 0x00000000000079b7 */ /* 0x0001e20000000000 */
[----:B------:R-:W-:-:S04]  /*0b20*/  DEPBAR.LE SB0, 0x1 ;  /* 0x000080400000791a */ /* 0x000fc80000000000 */
[----:B------:R1:W-:Y:S01]  /*0b30*/  SYNCS.ARRIVE.TRANS64.ART0 RZ, [UR7+0x150], R6 ;  /* 0x00015006ffff79a7 */ /* 0x0003e20008500007 */
[----:B------:R-:W-:-:S04]  /*0b40*/  DEPBAR.LE SB0, 0x0 ;  /* 0x000080000000791a */ /* 0x000fc80000000000 */
[----:B--2---:R-:W-:Y:S01]  /*0b50*/  USHF.R.U32.HI UR11, URZ, UR25, UR4 ;  /* 0x00000019ff0b7299 */ /* 0x004fe20008011604 */
[----:B------:R-:W2:Y:S01]  /*0b60*/  LDCU.U8 UR25, c[0x0][0x620] ;  /* 0x0000c400ff1977ac */ /* 0x000ea20008000000 */
[----:B------:R1:W-:Y:S02]  /*0b70*/  SYNCS.ARRIVE.TRANS64.ART0 RZ, [UR7+0x158], R6 ;  /* 0x00015806ffff79a7 */ /* 0x0003e40008500007 */
[----:B------:R-:W-:-:S07]  /*0b80*/  UIMAD.WIDE.U32 UR4, UR11, UR17, URZ ;  /* 0x000000110b0472a5 */ /* 0x000fce000f8e00ff */
[----:B------:R-:W-:Y:S02]  /*0b90*/  UMOV UR4, UR5 ;  /* 0x0000000500047c82 */ /* 0x000fe40008000000 */
[----:B------:R-:W-:-:S04]  /*0ba0*/  UIADD3 UR12, UPT, UPT, UR11, -UR4, URZ ;  /* 0x800000040b0c7290 */ /* 0x000fc8000fffe0ff */
[----:B--2---:R-:W-:Y:S01]  /*0bb0*/  USHF.R.U32.HI UR12, URZ, UR25, UR12 ;  /* 0x00000019ff0c7299 */ /* 0x004fe2000801160c */
[----:B------:R-:W2:Y:S03]  /*0bc0*/  LDCU.U8 UR25, c[0x0][0x621] ;  /* 0x0000c420ff1977ac */ /* 0x000ea60008000000 */
[----:B------:R-:W-:Y:S02]  /*0bd0*/  UIADD3 UR12, UPT, UPT, UR4, UR12, URZ ;  /* 0x0000000c040c7290 */ /* 0x000fe4000fffe0ff */
[----:B------:R-:W-:-:S04]  /*0be0*/  UIADD3 UR4, UPT, UPT, -UR11, URZ, URZ ;  /* 0x000000ff0b047290 */ /* 0x000fc8000fffe1ff */
[----:B----4-:R-:W-:Y:S02]  /*0bf0*/  UIMAD UR4, UR23, UR4, UR6 ;  /* 0x00000004170472a4 */ /* 0x010fe4000f8e0206 */
[----:B--2---:R-:W-:-:S04]  /*0c00*/  USHF.R.U32.HI UR12, URZ, UR25, UR12 ;  /* 0x00000019ff0c7299 */ /* 0x004fc8000801160c */
[----:B------:R-:W-:-:S04]  /*0c10*/  UIADD3 UR5, UPT, UPT, -UR12, URZ, URZ ;  /* 0x000000ff0c057290 */ /* 0x000fc8000fffe1ff */
[----:B------:R-:W-:Y:S01]  /*0c20*/  UIMAD UR11, UR16, UR5, UR11 ;  /* 0x00000005100b72a4 */ /* 0x000fe2000f8e020b */
[----:B-1----:R-:W-:Y:S11]  /*0c30*/  BRA.U !UP0, `(.L_x_5) ;  /* 0xfffffffd085c7547 */ /* 0x002ff6000b83ffff */
[----:B------:R-:W-:Y:S05]  /*0c40*/  BRA `(.L_x_2) ;  /* 0x0000003400a87947 */ /* 0x000fea0003800000 */
.L_x_139:
[----:B------:R-:W-:-:S08]  /*0c50*/  NOP ;  /* 0x0000000000007918 */ /* 0x000fd00000000000 */
[----:B------:R-:W1:-:S00]  /*0c60*/  USETMAXREG.DEALLOC.CTAPOOL 0x30 ;  /* 0x00000030000079c8 */ /* 0x000e4000080e0500 */
[----:B------:R-:W2:Y:S01]  /*0c70*/  S2UR UR9, SR_CgaCtaId ;  /* 0x00000000000979c3 */ /* 0x000ea20000008800 */
[----:B------:R-:W-:Y:S01]  /*0c80*/  NOP ;  /* 0x0000000000007918 */ /* 0x000fe20000000000 */
[----:B------:R-:W-:Y:S02]  /*0c90*/  UMOV UR4, 0x40 ;  /* 0x0000004000047882 */ /* 0x000fe40000000000 */
[----:B--2---:R-:W-:-:S09]  /*0ca0*/  ULEA UR4, UR9, UR4, 0x18 ;  /* 0x0000000409047291 */ /* 0x004fd2000f8ec0ff */
[----:B-1----:R-:W1:Y:S01]  /*0cb0*/  LDS.U8 R0, [UR4] ;  /* 0x00000004ff007984 */ /* 0x002e620008000000 */
[----:B------:R-:W-:Y:S02]  /*0cc0*/  UMOV UR4, 0x400 ;  /* 0x0000040000047882 */ /* 0x000fe40000000000 */
[----:B------:R-:W-:Y:S01]  /*0cd0*/  ULEA UR6, UR9, UR4, 0x18 ;  /* 0x0000000409067291 */ /* 0x000fe2000f8ec0ff */
[----:B-1----:R-:W-:-:S13]  /*0ce0*/  ISETP.NE.AND P0, PT, R0, RZ, PT ;  /* 0x000000ff0000720c */ /* 0x002fda0003f05270 */
[----:B------:R-:W-:Y:S05]  /*0cf0*/  @P0 BRA `(.L_x_6) ;  /* 0x00000000007c0947 */ /* 0x000fea0003800000 */
[----:B------:R-:W-:-:S13]  /*0d00*/  ELECT P0, URZ, PT ;  /* 0x0000000000ff782f */ /* 0x000fda0003800000 */
[----:B------:R-:W-:Y:S05]  /*0d10*/  @!P0 BRA `(.L_x_7) ;  /* 0x0000000000848947 */ /* 0x000fea0003800000 */
[----:B------:R-:W-:Y:S01]  /*0d20*/  UMOV UR4, 0x10 ;  /* 0x0000001000047882 */ /* 0x000fe20000000000 */
[----:B------:R-:W-:Y:S02]  /*0d30*/  IMAD.MOV.U32 R4, RZ, RZ, 0x1 ;  /* 0x00000001ff047424 */ /* 0x000fe400078e00ff */
[----:B------:R-:W-:Y:S02]  /*0d40*/  IMAD.MOV.U32 R3, RZ, RZ, 0xffff ;  /* 0x0000ffffff037424 */ /* 0x000fe400078e00ff */
[----:B------:R-:W-:Y:S04]  /*0d50*/  DEPBAR.LE SB1, 0x36 ;  /* 0x00009d800000791a */ /* 0x000fe80000000000 */
[----:B------:R-:W1:Y:S02]  /*0d60*/  UTCATOMSWS.FIND_AND_SET.ALIGN UP0, UR4, UR4 ;  /* 0x00000004000475e3 */ /* 0x000e640008000800 */
[----:B-1----:R-:W-:-:S04]  /*0d70*/  PLOP3.LUT P0, PT, PT, PT, UP0, 0x80, 0x8 ;  /* 0x000000000008781c */ /* 0x002fc80003f0f008 */
[----:B------:R-:W-:-:S04]  /*0d80*/  SEL R0, RZ, 0xffffffff, !P0 ;  /* 0xffffffffff007807 */ /* 0x000fc80004000000 */
[----:B------:R-:W-:Y:S01]  /*0d90*/  ISETP.NE.AND P0, PT, R0, RZ, PT ;  /* 0x000000ff0000720c */ /* 0x000fe20003f05270 */
[----:B------:R-:W-:-:S12]  /*0da0*/  IMAD.U32 R0, RZ, RZ, UR4 ;  /* 0x00000004ff007e24 */ /* 0x000fd8000f8e00ff */
[----:B------:R-:W-:Y:S05]  /*0db0*/  @P0 BRA `(.L_x_8) ;  /* 0x0000000000240947 */ /* 0x000fea0003800000 */
.L_x_9:
[----:B------:R-:W-:Y:S05]  /*0dc0*/  NANOSLEEP 0x64 ;  /* 0x000000640000795d */ /* 0x000fea0003800000 */
[----:B------:R-:W-:-:S05]  /*0dd0*/  UMOV UR4, 0x10 ;  /* 0x0000001000047882 */ /* 0x000fca0000000000 */
[----:B------:R-:W-:Y:S04]  /*0de0*/  DEPBAR.LE SB1, 0x36 ;  /* 0x00009d800000791a */ /* 0x000fe80000000000 */
[----:B------:R-:W1:Y:S02]  /*0df0*/  UTCATOMSWS.FIND_AND_SET.ALIGN UP0, UR4, UR4 ;  /* 0x00000004000475e3 */ /* 0x000e640008000800 */
[----:B-1----:R-:W-:-:S04]  /*0e00*/  PLOP3.LUT P0, PT, PT, PT, UP0, 0x80, 0x8 ;  /* 0x000000000008781c */ /* 0x002fc80003f0f008 */
[----:B------:R-:W-:-:S04]  /*0e10*/  SEL R0, RZ, 0xffffffff, !P0 ;  /* 0xffffffffff007807 */ /* 0x000fc80004000000 */
[----:B------:R-:W-:Y:S01]  /*0e20*/  ISETP.NE.AND P0, PT, R0, RZ, PT ;  /* 0x000000ff0000720c */ /* 0x000fe20003f05270 */
[----:B------:R-:W-:-:S12]  /*0e30*/  IMAD.U32 R0, RZ, RZ, UR4 ;  /* 0x00000004ff007e24 */ /* 0x000fd8000f8e00ff */
[----:B------:R-:W-:Y:S05]  /*0e40*/  @!P0 BRA `(.L_x_9) ;  /* 0xfffffffc00dc8947 */ /* 0x000fea000383ffff */
.L_x_8:
[C---:B------:R-:W-:Y:S01]  /*0e50*/  VIADD R2, R0.reuse, 0x10 ;  /* 0x0000001000027836 */ /* 0x040fe20000000000 */
[----:B------:R-:W-:Y:S01]  /*0e60*/  UMOV UR4, 0x50 ;  /* 0x0000005000047882 */ /* 0x000fe20000000000 */
[----:B------:R-:W-:Y:S01]  /*0e70*/  SHF.L.U32 R3, R3, R0, RZ ;  /* 0x0000000003037219 */ /* 0x000fe200000006ff */
[----:B------:R-:W-:Y:S01]  /*0e80*/  ULEA UR4, UR9, UR4, 0x18 ;  /* 0x0000000409047291 */ /* 0x000fe2000f8ec0ff */
[----:B------:R-:W-:Y:S01]  /*0e90*/  IMAD.SHL.U32 R0, R0, 0x20, RZ ;  /* 0x0000002000007824 */ /* 0x000fe200078e00ff */
[----:B------:R-:W-:-:S04]  /*0ea0*/  SHF.L.U32 R2, R4, R2, RZ ;  /* 0x0000000204027219 */ /* 0x000fc800000006ff */
[----:B------:R-:W-:-:S05]  /*0eb0*/  LOP3.LUT R2, R2, R3, RZ, 0xfc, !PT ;  /* 0x0000000302027212 */ /* 0x000fca00078efcff */
[----:B------:R1:W-:Y:S04]  /*0ec0*/  ATOMS.OR RZ, [UR4], R2 ;  /* 0x00000002ffff798c */ /* 0x0003e8000b000004 */
[----:B------:R1:W-:Y:S01]  /*0ed0*/  STS [UR6+0x188], R0 ;  /* 0x00018800ff007988 */ /* 0x0003e20008000806 */
[----:B------:R-:W-:Y:S05]  /*0ee0*/  BRA `(.L_x_7) ;  /* 0x0000000000107947 */ /* 0x000fea0003800000 */
.L_x_6:
[----:B------:R-:W-:Y:S02]  /*0ef0*/  MOV R0, 0xffffffff ;  /* 0xffffffff00007802 */ /* 0x000fe40000000f00 */
[----:B------:R-:W-:-:S03]  /*0f00*/  MOV R2, 0xf30 ;  /* 0x00000f3000027802 */ /* 0x000fc60000000f00 */
[----:B------:R1:W-:Y:S04]  /*0f10*/  STS [UR6+0x188], R0 ;  /* 0x00018800ff007988 */ /* 0x0003e80008000806 */
[----:B-1----:R-:W-:Y:S05]  /*0f20*/  CALL.REL.NOINC `($__internal_1_$__cuda_sm10x_tcgen05_guardrail_trap_phase_invalid_during_alloc) ;  /* 0x000000ac00ec7944 */ /* 0x002fea0003c00000 */
.L_x_7:
[----:B------:R-:W2:Y:S01]  /*0f30*/  LDL R3, [R1] ;  /* 0x0000000001037983 */ /* 0x000ea20000100800 */
[----:B------:R-:W-:Y:S05]  /*0f40*/  WARPSYNC.ALL ;  /* 0x0000000000007948 */ /* 0x000fea0003800000 */
[----:B------:R-:W-:Y:S01]  /*0f50*/  NOP ;  /* 0x0000000000007918 */ /* 0x000fe20000000000 */
[----:B------:R-:W3:Y:S08]  /*0f60*/  S2UR UR15, SR_CgaCtaId ;  /* 0x00000000000f79c3 */ /* 0x000ef00000008800 */
[----:B------:R-:W-:Y:S06]  /*0f70*/  BAR.SYNC.DEFER_BLOCKING 0x2, 0x1a0 ;  /* 0x0086800000007b1d */ /* 0x000fec0000010000 */
[----:B------:R-:W-:Y:S01]  /*0f80*/  UMOV UR4, 0x400 ;  /* 0x0000040000047882 */ /* 0x000fe20000000000 */
[----:B------:R-:W4:Y:S01]  /*0f90*/  LDCU UR8, c[0x0][0x38c] ;  /* 0x00007180ff0877ac */ /* 0x000f220008000800 */
[----:B------:R-:W5:Y:S01]  /*0fa0*/  LDCU UR10, c[0x0][0x624] ;  /* 0x0000c480ff0a77ac */ /* 0x000f620008000800 */
[----:B---3--:R-:W-:-:S02]  /*0fb0*/  ULEA UR15, UR15, UR4, 0x18 ;  /* 0x000000040f0f7291 */ /* 0x008fc4000f8ec0ff */
[----:B----4-:R-:W-:Y:S02]  /*0fc0*/  UIADD3 UR7, UPT, UPT, UR8, -0x1, URZ ;  /* 0xffffffff08077890 */ /* 0x010fe4000fffe0ff */
[----:B------:R-:W-:Y:S02]  /*0fd0*/  UIADD3 UR4, UPT, UPT, UR15, 0xcc00, URZ ;  /* 0x0000cc000f047890 */ /* 0x000fe4000fffe0ff */
[----:B------:R-:W-:Y:S02]  /*0fe0*/  USHF.R.S32.HI UR5, URZ, 0x1f, UR7 ;  /* 0x0000001fff057899 */ /* 0x000fe40008011407 */
[----:B------:R-:W-:Y:S01]  /*0ff0*/  USHF.R.U32.HI UR4, URZ, 0x4, UR4 ;  /* 0x00000004ff047899 */ /* 0x000fe20008011604 */
[----:B-1----:R-:W1:Y:S01]  /*1000*/  LDS R2, [UR15+0x188] ;  /* 0x0001880fff027984 */ /* 0x002e620008000800 */
[----:B------:R-:W-:Y:S02]  /*1010*/  UISETP.GT.AND UP0, UPT, UR8, URZ, UPT ;  /* 0x000000ff0800728c */ /* 0x000fe4000bf04270 */
[----:B------:R-:W-:-:S02]  /*1020*/  ULOP3.LUT UR4, UR4, 0x3fc0, URZ, 0xc0, !UPT ;  /* 0x00003fc004047892 */ /* 0x000fc4000f8ec0ff */
[----:B------:R-:W-:Y:S02]  /*1030*/  ULEA.HI UR5, UR5, UR7, URZ, 0x7 ;  /* 0x0000000705057291 */ /* 0x000fe4000f8f38ff */
[----:B------:R-:W-:Y:S02]  /*1040*/  ULOP3.LUT UR4, UR4, 0x10000, URZ, 0xfc, !UPT ;  /* 0x0001000004047892 */ /* 0x000fe4000f8efcff */
[----:B------:R-:W-:-:S04]  /*1050*/  USHF.R.S32.HI UR52, URZ, 0x7, UR5 ;  /* 0x00000007ff347899 */ /* 0x000fc80008011405 */
[----:B------:R-:W-:Y:S01]  /*1060*/  IMAD.U32 R0, RZ, RZ, UR4 ;  /* 0x00000004ff007e24 */ /* 0x000fe2000f8e00ff */
[----:B------:R-:W-:-:S04]  /*1070*/  UIADD3 UR4, UPT, UPT, -UR8, URZ, URZ ;  /* 0x000000ff08047290 */ /* 0x000fc8000fffe1ff */
[----:B------:R-:W-:Y:S01]  /*1080*/  USHF.R.S32.HI UR4, URZ, 0x1f, UR4 ;  /* 0x0000001fff047899 */ /* 0x000fe20008011404 */
[----:B------:R-:W3:Y:S03]  /*1090*/  SHFL.IDX PT, R0, R0, RZ, 0x1f ;  /* 0x00001fff00007589 */ /* 0x000ee600000e0000 */
[----:B------:R-:W-:-:S04]  /*10a0*/  ULEA.HI UR4, UR4, -UR8, URZ, 0x7 ;  /* 0x8000000804047291 */ /* 0x000fc8000f8f38ff */
[----:B------:R-:W-:-:S04]  /*10b0*/  USHF.R.S32.HI UR4, URZ, 0x7, UR4 ;  /* 0x00000007ff047899 */ /* 0x000fc80008011404 */
[----:B------:R-:W-:Y:S01]  /*10c0*/  @!UP0 ULOP3.LUT UR52, URZ, UR4, URZ, 0x33, !UPT ;  /* 0x00000004ff348292 */ /* 0x000fe2000f8e33ff */
[----:B-1----:R-:W-:Y:S02]  /*10d0*/  R2UR UR5, R2 ;  /* 0x00000000020572ca */ /* 0x002fe400000e0000 */
[----:B---3--:R-:W-:-:S11]  /*10e0*/  R2UR UR44, R0 ;  /* 0x00000000002c72ca */ /* 0x008fd600000e0000 */
[----:B------:R-:W-:Y:S01]  /*10f0*/  IMAD.U32 R16, RZ, RZ, UR5 ;  /* 0x00000005ff107e24 */ /* 0x000fe2000f8e00ff */
[----:B--2---:R-:W-:-:S13]  /*1100*/  R2UR UR11, R3 ;  /* 0x00000000030b72ca */ /* 0x004fda00000e0000 */
[----:B-----5:R-:W-:-:S09]  /*1110*/  UISETP.GE.AND UP0, UPT, UR11, UR10, UPT ;  /* 0x0000000a0b00728c */ /* 0x020fd2000bf06270 */
[----:B------:R-:W-:Y:S05]  /*1120*/  BRA.U UP0, `(.L_x_10) ;  /* 0x0000001d00587547 */ /* 0x000fea000b800000 */
[----:B------:R-:W1:Y:S01]  /*1130*/  LDCU UR5, c[0x0][0x370] ;  /* 0x00006e00ff0577ac */ /* 0x000e620008000800 */
[----:B------:R-:W-:Y:S01]  /*1140*/  R2UR UR4, R3 ;  /* 0x00000000030472ca */ /* 0x000fe200000e0000 */
[----:B------:R-:W-:Y:S02]  /*1150*/  UIADD3 UR42, UPT, UPT, UR44, 0x2, URZ ;  /* 0x000000022c2a7890 */ /* 0x000fe4000fffe0ff */
[----:B------:R-:W-:Y:S02]  /*1160*/  UIADD3 UR40, UPT, UPT, UR44, 0x4, URZ ;  /* 0x000000042c287890 */ /* 0x000fe4000fffe0ff */
[----:B------:R-:W-:Y:S01]  /*1170*/  UIADD3 UR38, UPT, UPT, UR44, 0x6, URZ ;  /* 0x000000062c267890 */ /* 0x000fe2000fffe0ff */
[----:B------:R-:W-:Y:S01]  /*1180*/  UMOV UR22, URZ ;  /* 0x000000ff00167c82 */ /* 0x000fe20008000000 */
[----:B------:R-:W-:Y:S01]  /*1190*/  UMOV UR20, URZ ;  /* 0x000000ff00147c82 */ /* 0x000fe20008000000 */
[----:B------:R-:W-:Y:S01]  /*11a0*/  UMOV UR50, URZ ;  /* 0x000000ff00327c82 */ /* 0x000fe20008000000 */
[----:B------:R-:W-:-:S04]  /*11b0*/  UMOV UR55, URZ ;  /* 0x000000ff00377c82 */ /* 0x000fc80008000000 */
[----:B------:R-:W-:Y:S01]  /*11c0*/  MOV R4, UR4 ;  /* 0x0000000400047c02 */ /* 0x000fe20008000f00 */
[----:B------:R-:W-:Y:S02]  /*11d0*/  UIADD3 UR4, UPT, UPT, UR15, 0xc8, URZ ;  /* 0x000000c80f047890 */ /* 0x000fe4000fffe0ff */
[----:B------:R-:W-:Y:S01]  /*11e0*/  UIADD3 UR4, UPT, UPT, UR15, 0x18, URZ ;  /* 0x000000180f047890 */ /* 0x000fe2000fffe0ff */
[----:B-1----:R-:W-:Y:S01]  /*11f0*/  IMAD.U32 R5, RZ, RZ, UR5 ;  /* 0x00000005ff057e24 */ /* 0x002fe2000f8e00ff */
[----:B------:R-:W-:Y:S02]  /*1200*/  UIADD3 UR5, UPT, UPT, UR15, 0xc0, URZ ;  /* 0x000000c00f057890 */ /* 0x000fe4000fffe0ff */
[----:B------:R-:W-:Y:S02]  /*1210*/  UIADD3 UR51, UPT, UPT, UR15, 0x20, URZ ;  /* 0x000000200f337890 */ /* 0x000fe4000fffe0ff */
[----:B------:R-:W-:Y:S02]  /*1220*/  UIADD3 UR54, UPT, UPT, UR15, 0xc0, URZ ;  /* 0x000000c00f367890 */ /* 0x000fe4000fffe0ff */
[----:B------:R-:W-:-:S02]  /*1230*/  UIADD3 UR53, UPT, UPT, UR15, 0xc8, URZ ;  /* 0x000000c80f357890 */ /* 0x000fc4000fffe0ff */
[----:B------:R-:W-:Y:S02]  /*1240*/  UIADD3 UR6, UPT, UPT, UR15, 0x10, URZ ;  /* 0x000000100f067890 */ /* 0x000fe4000fffe0ff */
[----:B------:R-:W-:Y:S01]  /*1250*/  UIADD3 UR5, UPT, UPT, UR15, 0x100, URZ ;  /* 0x000001000f057890 */ /* 0x000fe2000fffe0ff */
[----:B------:R-:W-:Y:S01]  /*1260*/  UMOV UR45, 0x40004040 ;  /* 0x40004040002d7882 */ /* 0x000fe20000000000 */
[----:B------:R-:W-:Y:S01]  /*1270*/  UIADD3 UR4, UPT, UPT, UR15, 0x108, URZ ;  /* 0x000001080f047890 */ /* 0x000fe2000fffe0ff */
[----:B------:R-:W-:Y:S01]  /*1280*/  UMOV UR43, 0x40004040 ;  /* 0x40004040002b7882 */ /* 0x000fe20000000000 */
        /* <DEDUP_REMOVED lines=23> */
[----:B------:R-:W-:-:S05]  /*1400*/  UMOV UR57, 0x8200490 ;  /* 0x0820049000397882 */ /* 0x000fca0000000000 */
.L_x_27:
[----:B------:R-:W-:-:S06]  /*1410*/  USHF.L.U32 UR14, UR55, 0x1f, URZ ;  /* 0x0000001f370e7899 */ /* 0x000fcc00080006ff */
[----:B------:R-:W-:-:S04]  /*1420*/  MOV R0, UR14 ;  /* 0x0000000e00007c02 */ /* 0x000fc80008000f00 */
[----:B------:R-:W1:Y:S02]  /*1430*/  SYNCS.PHASECHK.TRANS64.TRYWAIT P0, [UR15], R0 ;  /* 0x00000000ff0075a7 */ /* 0x000e64000800110f */
[----:B-12---:R-:W-:Y:S05]  /*1440*/  @!P0 BRA `(.L_x_11) ;  /* 0x00000098007c8947 */ /* 0x006fea0003800000 */
.L_x_72:
[----:B------:R-:W-:Y:S02]  /*1450*/  USHF.L.U32 UR4, UR22, 0x1f, URZ ;  /* 0x0000001f16047899 */ /* 0x000fe400080006ff */
[----:B------:R-:W-:-:S04]  /*1460*/  ULEA UR21, UR20, UR15, 0x3 ;  /* 0x0000000f14157291 */ /* 0x000fc8000f8e18ff */
[----:B-1----:R-:W-:-:S05]  /*1470*/  MOV R0, UR4 ;  /* 0x0000000400007c02 */ /* 0x002fca0008000f00 */
[----:B------:R-:W1:Y:S02]  /*1480*/  SYNCS.PHASECHK.TRANS64.TRYWAIT P0, [UR21+0x20], R0 ;  /* 0x00002000ff0075a7 */ /* 0x000e640008001115 */
[----:B-1----:R-:W-:Y:S05]  /*1490*/  @!P0 BRA `(.L_x_12) ;  /* 0x0000009800888947 */ /* 0x002fea0003800000 */
.L_x_74:
[----:B------:R-:W-:Y:S01]  /*14a0*/  ULEA UR4, UR20, UR15, 0xe ;  /* 0x0000000f14047291 */ /* 0x000fe2000f8e70ff */
[----:B-1----:R-:W-:Y:S01]  /*14b0*/  IMAD.MOV.U32 R0, RZ, RZ, RZ ;  /* 0x000000ffff007224 */ /* 0x002fe200078e00ff */
[----:B------:R-:W-:Y:S01]  /*14c0*/  UMOV UR5, UR45 ;  /* 0x0000002d00057c82 */ /* 0x000fe20008000000 */
[----:B------:R-:W-:Y:S01]  /*14d0*/  UMOV UR24, 0x0 ;  /* 0x0000000000187882 */ /* 0x000fe20000000000 */
[----:B------:R-:W-:Y:S02]  /*14e0*/  UIADD3 UR4, UPT, UPT, UR4, 0x10c00, URZ ;  /* 0x00010c0004047890 */ /* 0x000fe4000fffe0ff */
[C---:B------:R-:W-:Y:S01]  /*14f0*/  R2UR UR6, R0.reuse ;  /* 0x00000000000672ca */ /* 0x040fe200000e0000 */
[----:B------:R-:W-:Y:S01]  /*1500*/  UMOV UR25, 0x8200490 ;  /* 0x0820049000197882 */ /* 0x000fe20000000000 */
[----:B------:R-:W-:Y:S01]  /*1510*/  USHF.R.U32.HI UR4, URZ, 0x4, UR4 ;  /* 0x00000004ff047899 */ /* 0x000fe20008011604 */
[C---:B------:R-:W-:Y:S01]  /*1520*/  R2UR UR12, R0.reuse ;  /* 0x00000000000c72ca */ /* 0x040fe200000e0000 */
[----:B------:R-:W-:Y:S01]  /*1530*/  UMOV UR9, 0x40004040 ;  /* 0x4000404000097882 */ /* 0x000fe20000000000 */
[----:B------:R-:W-:Y:S01]  /*1540*/  R2UR UR23, R0 ;  /* 0x00000000001772ca */ /* 0x000fe200000e0000 */
[----:B------:R-:W-:-:S02]  /*1550*/  ULOP3.LUT UR8, UR4, 0x3fc0, URZ, 0xc0, !UPT ;  /* 0x00003fc004087892 */ /* 0x000fc4000f8ec0ff */
[----:B------:R-:W-:Y:S02]  /*1560*/  UIADD3 UR4, UPT, UPT, UR44, -0x400, URZ ;  /* 0xfffffc002c047890 */ /* 0x000fe4000fffe0ff */
[----:B------:R-:W-:Y:S02]  /*1570*/  ULOP3.LUT UR8, UR8, 0x10000, URZ, 0xfc, !UPT ;  /* 0x0001000008087892 */ /* 0x000fe4000f8efcff */
[----:B------:R-:W-:Y:S02]  /*1580*/  UIADD3 UR10, UPT, UPT, UR42, -0x400, URZ ;  /* 0xfffffc002a0a7890 */ /* 0x000fe4000fffe0ff */
[----:B------:R-:W-:Y:S02]  /*1590*/  UIADD3 UR18, UPT, UPT, UR8, 0x2, URZ ;  /* 0x0000000208127890 */ /* 0x000fe4000fffe0ff */
[----:B------:R-:W-:Y:S01]  /*15a0*/  UIADD3 UR16, UPT, UPT, UR8, 0x4, URZ ;  /* 0x0000000408107890 */ /* 0x000fe2000fffe0ff */
[----:B------:R-:W-:Y:S02]  /*15b0*/  UMOV UR11, UR43 ;  /* 0x0000002b000b7c82 */ /* 0x000fe40008000000 */
[----:B------:R1:W-:Y:S01]  /*15c0*/  UTCHMMA gdesc[UR4], gdesc[UR8], tmem[UR6], tmem[UR24], idesc[UR25], !UPT ;  /* 0x00ff1808040075ea */ /* 0x0003e2000f800006 */
[----:B------:R-:W-:Y:S01]  /*15d0*/  UMOV UR19, 0x40004040 ;  /* 0x4000404000137882 */ /* 0x000fe20000000000 */
[----:B------:R-:W-:Y:S01]  /*15e0*/  UMOV UR7, UR41 ;  /* 0x0000002900077c82 */ /* 0x000fe20008000000 */
[----:B------:R-:W-:Y:S01]  /*15f0*/  UMOV UR17, 0x40004040 ;  /* 0x4000404000117882 */ /* 0x000fe20000000000 */
[----:B------:R2:W-:Y:S01]  /*1600*/  UTCHMMA gdesc[UR10], gdesc[UR18], tmem[UR12], tmem[UR24], idesc[UR25], UPT ;  /* 0x00ff18120a0075ea */ /* 0x0005e2000b80000c */
[----:B------:R-:W-:Y:S01]  /*1610*/  UIADD3 UR44, UPT, UPT, UR4, 0x400, URZ ;  /* 0x00000400042c7890 */ /* 0x000fe2000fffe0ff */
[----:B------:R-:W-:Y:S01]  /*1620*/  UMOV UR45, UR5 ;  /* 0x00000005002d7c82 */ /* 0x000fe20008000000 */
[----:B------:R-:W-:Y:S01]  /*1630*/  UMOV UR26, 0x0 ;  /* 0x00000000001a7882 */ /* 0x000fe20000000000 */
[----:B------:R-:W-:Y:S01]  /*1640*/  UMOV UR27, 0x8200490 ;  /* 0x08200490001b7882 */ /* 0x000fe20000000000 */
[----:B------:R-:W-:Y:S01]  /*1650*/  UMOV UR13, 0x40004040 ;  /* 0x40004040000d7882 */ /* 0x000fe20000000000 */
[----:B-1----:R-:W-:-:S02]  /*1660*/  UIADD3 UR6, UPT, UPT, UR40, -0x400, URZ ;  /* 0xfffffc0028067890 */ /* 0x002fc4000fffe0ff */
[----:B------:R-:W-:Y:S02]  /*1670*/  UIADD3 UR4, UPT, UPT, UR38, -0x400, URZ ;  /* 0xfffffc0026047890 */ /* 0x000fe4000fffe0ff */
[----:B--2---:R-:W-:Y:S01]  /*1680*/  UIADD3 UR12, UPT, UPT, UR8, 0x6, URZ ;  /* 0x00000006080c7890 */ /* 0x004fe2000fffe0ff */
[----:B------:R-:W-:-:S04]  /*1690*/  UMOV UR5, UR39 ;  /* 0x0000002700057c82 */ /* 0x000fc80008000000 */
[----:B------:R1:W-:Y:S02]  /*16a0*/  UTCHMMA gdesc[UR6], gdesc[UR16], tmem[UR23], tmem[UR24], idesc[UR25], UPT ;  /* 0x00ff1810060075ea */ /* 0x0003e4000b800017 */
[----:B-1----:R-:W-:Y:S01]  /*16b0*/  R2UR UR24, R0 ;  /* 0x00000000001872ca */ /* 0x002fe200000e0000 */
[----:B------:R-:W-:Y:S01]  /*16c0*/  UIADD3 UR25, UPT, UPT, UR15, 0xc0, URZ ;  /* 0x000000c00f197890 */ /* 0x000fe2000fffe0ff */
[----:B------:R-:W-:-:S11]  /*16d0*/  IMAD.U32 R0, RZ, RZ, UR14 ;  /* 0x0000000eff007e24 */ /* 0x000fd6000f8e00ff */
[----:B------:R1:W-:Y:S01]  /*16e0*/  UTCHMMA gdesc[UR4], gdesc[UR12], tmem[UR24], tmem[UR26], idesc[UR27], UPT ;  /* 0x00ff1a0c040075ea */ /* 0x0003e2000b800018 */
[----:B------:R1:W-:Y:S01]  /*16f0*/  UTCBAR [UR25], URZ ;  /* 0x000000ff190073e9 */ /* 0x0003e200080000ff */
[----:B------:R-:W2:Y:S02]  /*1700*/  SYNCS.PHASECHK.TRANS64.TRYWAIT P0, [UR15+0x8], R0 ;  /* 0x00000800ff0075a7 */ /* 0x000ea4000800110f */
[----:B-12---:R-:W-:Y:S05]  /*1710*/  @!P0 BRA `(.L_x_13) ;  /* 0x0000009800088947 */ /* 0x006fea0003800000 */
.L_x_76:
[----:B-1----:R-:W-:Y:S01]  /*1720*/  IMAD.MOV.U32 R0, RZ, RZ, 0x80 ;  /* 0x00000080ff007424 */ /* 0x002fe200078e00ff */
[----:B------:R-:W-:Y:S01]  /*1730*/  UIADD3 UR42, UPT, UPT, UR10, 0x400, URZ ;  /* 0x000004000a2a7890 */ /* 0x000fe2000fffe0ff */
[----:B------:R-:W-:Y:S01]  /*1740*/  UMOV UR41, UR7 ;  /* 0x0000000700297c82 */ /* 0x000fe20008000000 */
[----:B------:R-:W-:Y:S02]  /*1750*/  UIADD3 UR40, UPT, UPT, UR6, 0x400, URZ ;  /* 0x0000040006287890 */ /* 0x000fe4000fffe0ff */
[C---:B------:R-:W-:Y:S01]  /*1760*/  R2UR UR14, R0.reuse ;  /* 0x00000000000e72ca */ /* 0x040fe200000e0000 */
[----:B------:R-:W-:Y:S01]  /*1770*/  UIADD3 UR38, UPT, UPT, UR4, 0x400, URZ ;  /* 0x0000040004267890 */ /* 0x000fe2000fffe0ff */
[C---:B------:R-:W-:Y:S01]  /*1780*/  R2UR UR10, R0.reuse ;  /* 0x00000000000a72ca */ /* 0x040fe200000e0000 */
[----:B------:R-:W-:Y:S01]  /*1790*/  UMOV UR39, UR5 ;  /* 0x0000000500277c82 */ /* 0x000fe20008000000 */
[C---:B------:R-:W-:Y:S01]  /*17a0*/  R2UR UR7, R0.reuse ;  /* 0x00000000000772ca */ /* 0x040fe200000e0000 */
[----:B------:R-:W-:Y:S01]  /*17b0*/  UIADD3 UR23, UPT, UPT, UR15, 0xc8, URZ ;  /* 0x000000c80f177890 */ /* 0x000fe2000fffe0ff */
[----:B------:R-:W-:Y:S01]  /*17c0*/  R2UR UR6, R0 ;  /* 0x00000000000672ca */ /* 0x000fe200000e0000 */
[----:B------:R-:W-:Y:S01]  /*17d0*/  UIADD3 UR5, UPT, UPT, UR21, 0x70, URZ ;  /* 0x0000007015057890 */ /* 0x000fe2000fffe0ff */
[----:B------:R-:W-:Y:S01]  /*17e0*/  UMOV UR24, 0x0 ;  /* 0x0000000000187882 */ /* 0x000fe20000000000 */
[----:B------:R-:W-:Y:S01]  /*17f0*/  UMOV UR25, 0x8200490 ;  /* 0x0820049000197882 */ /* 0x000fe20000000000 */
[----:B------:R-:W-:Y:S01]  /*1800*/  UMOV UR43, UR11 ;  /* 0x0000000b002b7c82 */ /* 0x000fe20008000000 */
[----:B------:R-:W-:-:S02]  /*1810*/  UMOV UR4, URZ ;  /* 0x000000ff00047c82 */ /* 0x000fc40008000000 */
[----:B------:R-:W-:Y:S02]  /*1820*/  UTCHMMA gdesc[UR44], gdesc[UR8], tmem[UR14], tmem[UR24], idesc[UR25], !UPT ;  /* 0x00ff18082c0075ea */ /* 0x000fe4000f80000e */
[----:B------:R1:W-:Y:S02]  /*1830*/  UTCHMMA gdesc[UR42], gdesc[UR18], tmem[UR10], tmem[UR24], idesc[UR25], UPT ;  /* 0x00ff18122a0075ea */ /* 0x0003e4000b80000a */
[----:B------:R2:W-:Y:S02]  /*1840*/  UTCHMMA gdesc[UR40], gdesc[UR16], tmem[UR7], tmem[UR24], idesc[UR25], UPT ;  /* 0x00ff1810280075ea */ /* 0x0005e4000b800007 */
[----:B------:R2:W-:Y:S01]  /*1850*/  UTCHMMA gdesc[UR38], gdesc[UR12], tmem[UR6], tmem[UR24], idesc[UR25], UPT ;  /* 0x00ff180c260075ea */ /* 0x0005e2000b800006 */
[----:B------:R2:W-:Y:S01]  /*1860*/  UTCBAR [UR23], URZ ;  /* 0x000000ff170073e9 */ /* 0x0005e200080000ff */
[----:B------:R2:W-:Y:S01]  /*1870*/  UTCBAR [UR5], URZ ;  /* 0x000000ff050073e9 */ /* 0x0005e200080000ff */
[----:B-1----:R-:W-:-:S04]  /*1880*/  UIADD3 UR10, UPT, UPT, UR20, 0x1, URZ ;  /* 0x00000001140a7890 */ /* 0x002fc8000fffe0ff */
[----:B------:R-:W-:-:S04]  /*1890*/  UISETP.NE.AND UP0, UPT, UR10, 0xa, UPT ;  /* 0x0000000a0a00788c */ /* 0x000fc8000bf05270 */
[----:B------:R-:W-:Y:S02]  /*18a0*/  USEL UR11, URZ, 0x1, UP0 ;  /* 0x00000001ff0b7887 */ /* 0x000fe40008000000 */
[----:B------:R-:W-:Y:S02]  /*18b0*/  USEL UR10, UR10, URZ, UP0 ;  /* 0x000000ff0a0a7287 */ /* 0x000fe40008000000 */
[----:B------:R-:W-:Y:S02]  /*18c0*/  UISETP.GE.AND UP0, UPT, UR52, 0x1, UPT ;  /* 0x000000013400788c */ /* 0x000fe4000bf06270 */
[----:B------:R-:W-:-:S07]  /*18d0*/  ULOP3.LUT UR11, UR22, UR11, URZ, 0x3c, !UPT ;  /* 0x0000000b160b7292 */ /* 0x000fce000f8e3cff */
[----:B------:R-:W-:Y:S05]  /*18e0*/  BRA.U !UP0, `(.L_x_14) ;  /* 0x0000000d08207547 */ /* 0x000fea000b800000 */
[----:B------:R-:W-:Y:S02]  /*18f0*/  HFMA2 R13, -RZ, RZ, 0, 1.4781951904296875e-05 ;  /* 0x000000f8ff0d7431 */ /* 0x000fe400000001ff */
[----:B------:R-:W-:Y:S02]  /*1900*/  IMAD.MOV.U32 R15, RZ, RZ, 0xf0 ;  /* 0x000000f0ff0f7424 */ /* 0x000fe400078e00ff */
[----:B------:R-:W-:Y:S02]  /*1910*/  HFMA2 R9, -RZ, RZ, 0, 7.62939453125e-06 ;  /* 0x00000080ff097431 */ /* 0x000fe400000001ff */
[----:B------:R-:W-:Y:S01]  /*1920*/  IMAD.MOV.U32 R14, RZ, RZ, 0x140 ;  /* 0x00000140ff0e7424 */ /* 0x000fe200078e00ff */
[----:B------:R-:W-:Y:S01]  /*1930*/  MOV R11, 0x80 ;  /* 0x00000080000b7802 */ /* 0x000fe20000000f00 */
[----:B------:R-:W-:Y:S01]  /*1940*/  IMAD.MOV.U32 R12, RZ, RZ, 0x140 ;  /* 0x00000140ff0c7424 */ /* 0x000fe200078e00ff */
[----:B------:R-:W-:Y:S01]  /*1950*/  MOV R8, 0x80 ;  /* 0x0000008000087802 */ /* 0x000fe20000000f00 */
[----:B------:R-:W-:Y:S01]  /*1960*/  IMAD.MOV.U32 R10, RZ, RZ, 0x80 ;  /* 0x00000080ff0a7424 */ /* 0x000fe200078e00ff */
[----:B------:R-:W-:Y:S01]  /*1970*/  UMOV UR4, URZ ;  /* 0x000000ff00047c82 */ /* 0x000fe20008000000 */
[----:B------:R-:W-:-:S05]  /*1980*/  UMOV UR48, URZ ;  /* 0x000000ff00307c82 */ /* 0x000fca0008000000 */
.L_x_21:
[----:B------:R-:W-:Y:S02]  /*1990*/  UISETP.NE.U32.AND UP0, UPT, UR4, URZ, UPT ;  /* 0x000000ff0400728c */ /* 0x000fe4000bf05070 */
[----:B------:R-:W-:Y:S02]  /*19a0*/  USHF.L.U32 UR4, UR11, 0x1f, URZ ;  /* 0x0000001f0b047899 */ /* 0x000fe400080006ff */
[----:B------:R-:W-:Y:S04]  /*19b0*/  ULEA UR37, UR10, UR51, 0x3 ;  /* 0x000000330a257291 */ /* 0x000fe8000f8e18ff */
[----:B-1----:R-:W-:Y:S05]  /*19c0*/  MOV R0, UR4 ;  /* 0x0000000400007c02 */ /* 0x002fea0008000f00 */
[----:B------:R-:W1:Y:S02]  /*19d0*/  SYNCS.PHASECHK.TRANS64.TRYWAIT P0, [UR37], R0 ;  /* 0x00000000ff0075a7 */ /* 0x000e640008001125 */
[----:B-1-3--:R-:W-:Y:S05]  /*19e0*/  @!P0 BRA `(.L_x_15) ;  /* 0x0000009400748947 */ /* 0x00afea0003800000 */
.L_x_78:
[----:B------:R-:W-:Y:S01]  /*19f0*/  USHF.L.U32 UR14, UR50, 0x1f, URZ ;  /* 0x0000001f320e7899 */ /* 0x000fe200080006ff */
[----:B------:R-:W-:Y:S01]  /*1a00*/  HFMA2 R7, -RZ, RZ, 0, 3.814697265625e-06 ;  /* 0x00000040ff077431 */ /* 0x000fe200000001ff */
[----:B------:R-:W-:Y:S01]  /*1a10*/  ULEA UR4, UR10, UR15, 0xe ;  /* 0x0000000f0a047291 */ /* 0x000fe2000f8e70ff */
[----:B------:R-:W-:Y:S03]  /*1a20*/  MOV R6, 0x100 ;  /* 0x0000010000067802 */ /* 0x000fe60000000f00 */
[----:B-1----:R-:W-:Y:S01]  /*1a30*/  MOV R0, UR14 ;  /* 0x0000000e00007c02 */ /* 0x002fe20008000f00 */
[----:B------:R-:W-:Y:S03]  /*1a40*/  UIADD3 UR4, UPT, UPT, UR4, 0x10c00, URZ ;  /* 0x00010c0004047890 */ /* 0x000fe6000fffe0ff */
[----:B------:R-:W1:Y:S01]  /*1a50*/  SYNCS.PHASECHK.TRANS64.TRYWAIT P0, [UR15+0xd0], R0 ;  /* 0x0000d000ff0075a7 */ /* 0x000e62000800110f */
[----:B------:R-:W-:Y:S04]  /*1a60*/  USHF.R.U32.HI UR4, URZ, 0x4, UR4 ;  /* 0x00000004ff047899 */ /* 0x000fe80008011604 */
[----:B------:R-:W-:Y:S01]  /*1a70*/  ULOP3.LUT UR4, UR4, 0x3fc0, URZ, 0xc0, !UPT ;  /* 0x00003fc004047892 */ /* 0x000fe2000f8ec0ff */
[----:B-1----:R-:W-:Y:S11]  /*1a80*/  @!P0 BRA `(.L_x_16) ;  /* 0x00000094006c8947 */ /* 0x002ff60003800000 */
.L_x_80:
[----:B------:R-:W-:Y:S01]  /*1a90*/  UIADD3 UR30, UPT, UPT, UR4, 0x80, URZ ;  /* 0x00000080041e7890 */ /* 0x000fe2000fffe0ff */
[----:B--2---:R-:W-:Y:S01]  /*1aa0*/  R2UR UR6, R7 ;  /* 0x00000000070672ca */ /* 0x004fe200000e0000 */
[----:B------:R-:W-:Y:S01]  /*1ab0*/  UIADD3 UR28, UPT, UPT, UR4, 0x100, URZ ;  /* 0x00000100041c7890 */ /* 0x000fe2000fffe0ff */
[----:B------:R-:W-:Y:S01]  /*1ac0*/  R2UR UR7, R6 ;  /* 0x00000000060772ca */ /* 0x000fe200000e0000 */
[----:B------:R-:W-:Y:S01]  /*1ad0*/  IMAD.MOV.U32 R2, RZ, RZ, 0x48 ;  /* 0x00000048ff027424 */ /* 0x000fe200078e00ff */
[----:B------:R-:W-:Y:S01]  /*1ae0*/  UIADD3 UR26, UPT, UPT, UR4, 0x180, URZ ;  /* 0x00000180041a7890 */ /* 0x000fe2000fffe0ff */
[----:B-1----:R-:W-:Y:S01]  /*1af0*/  IMAD.MOV.U32 R0, RZ, RZ, 0x100 ;  /* 0x00000100ff007424 */ /* 0x002fe200078e00ff */
[----:B------:R-:W-:Y:S01]  /*1b00*/  UMOV UR8, 0x0 ;  /* 0x0000000000087882 */ /* 0x000fe20000000000 */
[----:B------:R-:W-:Y:S01]  /*1b10*/  UMOV UR9, 0x8110490 ;  /* 0x0811049000097882 */ /* 0x000fe20000000000 */
[----:B------:R-:W-:Y:S01]  /*1b20*/  UMOV UR34, UR4 ;  /* 0x0000000400227c82 */ /* 0x000fe20008000000 */
[----:B------:R-:W-:Y:S01]  /*1b30*/  UMOV UR35, 0x40004040 ;  /* 0x4000404000237882 */ /* 0x000fe20000000000 */
[----:B------:R-:W-:Y:S01]  /*1b40*/  R2UR UR5, R2 ;  /* 0x00000000020572ca */ /* 0x000fe200000e0000 */
[----:B------:R-:W-:Y:S01]  /*1b50*/  IMAD.MOV.U32 R2, RZ, RZ, 0x50 ;  /* 0x00000050ff027424 */ /* 0x000fe200078e00ff */
[----:B------:R-:W-:Y:S01]  /*1b60*/  UMOV UR12, 0x0 ;  /* 0x00000000000c7882 */ /* 0x000fe20000000000 */
[----:B------:R-:W-:Y:S01]  /*1b70*/  UMOV UR13, 0x8110490 ;  /* 0x08110490000d7882 */ /* 0x000fe20000000000 */
[----:B------:R-:W-:Y:S01]  /*1b80*/  UMOV UR31, 0x40004040 ;  /* 0x40004040001f7882 */ /* 0x000fe20000000000 */
[----:B------:R1:W-:Y:S01]  /*1b90*/  UTCHMMA tmem[UR6], gdesc[UR34], tmem[UR7], tmem[UR8], idesc[UR9], UP0 ;  /* 0x00ff0822060079ea */ /* 0x0003e20008000007 */
[----:B------:R-:W-:Y:S01]  /*1ba0*/  UMOV UR29, 0x40004040 ;  /* 0x40004040001d7882 */ /* 0x000fe20000000000 */
[----:B------:R-:W-:Y:S01]  /*1bb0*/  UIADD3 UR24, UPT, UPT, UR4, 0x200, URZ ;  /* 0x0000020004187890 */ /* 0x000fe2000fffe0ff */
[----:B------:R-:W-:Y:S01]  /*1bc0*/  IMAD.MOV.U32 R7, RZ, RZ, 0x70 ;  /* 0x00000070ff077424 */ /* 0x000fe200078e00ff */
[----:B------:R-:W-:Y:S01]  /*1bd0*/  UIADD3 UR22, UPT, UPT, UR4, 0x280, URZ ;  /* 0x0000028004167890 */ /* 0x000fe2000fffe0ff */
[----:B------:R-:W-:Y:S01]  /*1be0*/  IMAD.MOV.U32 R6, RZ, RZ, 0x100 ;  /* 0x00000100ff067424 */ /* 0x000fe200078e00ff */
[----:B------:R-:W-:Y:S01]  /*1bf0*/  UMOV UR27, 0x40004040 ;  /* 0x40004040001b7882 */ /* 0x000fe20000000000 */
[----:B------:R-:W-:Y:S01]  /*1c00*/  UMOV UR25, 0x40004040 ;  /* 0x4000404000197882 */ /* 0x000fe20000000000 */
[----:B------:R-:W-:Y:S01]  /*1c10*/  UMOV UR23, 0x40004040 ;  /* 0x4000404000177882 */ /* 0x000fe20000000000 */
[C---:B-1----:R-:W-:Y:S02]  /*1c20*/  R2UR UR8, R0.reuse ;  /* 0x00000000000872ca */ /* 0x042fe400000e0000 */
[----:B------:R-:W-:Y:S02]  /*1c30*/  R2UR UR6, R0 ;  /* 0x00000000000672ca */ /* 0x000fe400000e0000 */
[----:B------:R-:W-:Y:S01]  /*1c40*/  R2UR UR9, R2 ;  /* 0x00000000020972ca */ /* 0x000fe200000e0000 */
[----:B------:R-:W-:Y:S05]  /*1c50*/  IMAD.MOV.U32 R2, RZ, RZ, 0x58 ;  /* 0x00000058ff027424 */ /* 0x000fea00078e00ff */
[----:B------:R-:W-:Y:S01]  /*1c60*/  R2UR UR7, R2 ;  /* 0x00000000020772ca */ /* 0x000fe200000e0000 */
[----:B------:R-:W-:Y:S02]  /*1c70*/  IMAD.MOV.U32 R2, RZ, RZ, 0x60 ;  /* 0x00000060ff027424 */ /* 0x000fe400078e00ff */
[----:B------:R1:W-:Y:S04]  /*1c80*/  UTCHMMA tmem[UR5], gdesc[UR30], tmem[UR8], tmem[UR12], idesc[UR13], UPT ;  /* 0x00ff0c1e050079ea */ /* 0x0003e8000b800008 */
[----:B------:R2:W-:Y:S01]  /*1c90*/  UTCHMMA tmem[UR9], gdesc[UR28], tmem[UR6], tmem[UR12], idesc[UR13], UPT ;  /* 0x00ff0c1c090079ea */ /* 0x0005e2000b800006 */
[----:B-1----:R-:W-:Y:S01]  /*1ca0*/  R2UR UR8, R2 ;  /* 0x00000000020872ca */ /* 0x002fe200000e0000 */
[----:B------:R-:W-:Y:S01]  /*1cb0*/  IMAD.MOV.U32 R2, RZ, RZ, 0x68 ;  /* 0x00000068ff027424 */ /* 0x000fe200078e00ff */
[----:B------:R-:W-:Y:S01]  /*1cc0*/  R2UR UR5, R0 ;  /* 0x00000000000572ca */ /* 0x000fe200000e0000 */
[----:B------:R-:W-:Y:S03]  /*1cd0*/  IMAD.U32 R0, RZ, RZ, UR14 ;  /* 0x0000000eff007e24 */ /* 0x000fe6000f8e00ff */
[----:B--2---:R-:W-:Y:S09]  /*1ce0*/  R2UR UR9, R2 ;  /* 0x00000000020972ca */ /* 0x004ff200000e0000 */
[----:B------:R1:W-:Y:S01]  /*1cf0*/  UTCHMMA tmem[UR7], gdesc[UR26], tmem[UR5], tmem[UR12], idesc[UR13], UPT ;  /* 0x00ff0c1a070079ea */ /* 0x0003e2000b800005 */
[----:B------:R1:W-:Y:S03]  /*1d00*/  UTCHMMA tmem[UR8], gdesc[UR24], tmem[UR6], tmem[UR12], idesc[UR13], UPT ;  /* 0x00ff0c18080079ea */ /* 0x0003e6000b800006 */
[----:B------:R1:W-:Y:S01]  /*1d10*/  UTCHMMA tmem[UR9], gdesc[UR22], tmem[UR5], tmem[UR12], idesc[UR13], UPT ;  /* 0x00ff0c16090079ea */ /* 0x0003e2000b800005 */
[----:B------:R-:W2:Y:S02]  /*1d20*/  SYNCS.PHASECHK.TRANS64.TRYWAIT P0, [UR15+0xe0], R0 ;  /* 0x0000e000ff0075a7 */ /* 0x000ea4000800110f */
[----:B-12---:R-:W-:Y:S05]  /*1d30*/  @!P0 BRA `(.L_x_17) ;  /* 0x0000009000e08947 */ /* 0x006fea0003800000 */
.L_x_82:
[----:B------:R-:W-:Y:S01]  /*1d40*/  UIADD3 UR20, UPT, UPT, UR4, 0x300, URZ ;  /* 0x0000030004147890 */ /* 0x000fe2000fffe0ff */
[----:B------:R-:W-:Y:S01]  /*1d50*/  R2UR UR8, R7 ;  /* 0x00000000070872ca */ /* 0x000fe200000e0000 */
[----:B------:R-:W-:Y:S01]  /*1d60*/  UIADD3 UR18, UPT, UPT, UR4, 0x380, URZ ;  /* 0x0000038004127890 */ /* 0x000fe2000fffe0ff */
[----:B------:R-:W-:Y:S01]  /*1d70*/  R2UR UR9, R6 ;  /* 0x00000000060972ca */ /* 0x000fe200000e0000 */
[----:B------:R-:W-:Y:S01]  /*1d80*/  UIADD3 UR4, UPT, UPT, UR10, 0x1, URZ ;  /* 0x000000010a047890 */ /* 0x000fe2000fffe0ff */
[----:B-1----:R-:W-:Y:S01]  /*1d90*/  IMAD.MOV.U32 R0, RZ, RZ, 0x100 ;  /* 0x00000100ff007424 */ /* 0x002fe200078e00ff */
[----:B------:R-:W-:Y:S01]  /*1da0*/  UMOV UR7, 0x8110490 ;  /* 0x0811049000077882 */ /* 0x000fe20000000000 */
[----:B------:R-:W-:Y:S01]  /*1db0*/  UMOV UR6, 0x0 ;  /* 0x0000000000067882 */ /* 0x000fe20000000000 */
[----:B------:R-:W-:Y:S01]  /*1dc0*/  UISETP.NE.AND UP1, UPT, UR4, 0xa, UPT ;  /* 0x0000000a0400788c */ /* 0x000fe2000bf25270 */
[----:B------:R-:W-:Y:S01]  /*1dd0*/  IMAD.MOV.U32 R2, RZ, RZ, 0x78 ;  /* 0x00000078ff027424 */ /* 0x000fe200078e00ff */
[----:B------:R-:W-:Y:S01]  /*1de0*/  UMOV UR21, 0x40004040 ;  /* 0x4000404000157882 */ /* 0x000fe20000000000 */
[----:B------:R-:W-:Y:S01]  /*1df0*/  UMOV UR12, 0x0 ;  /* 0x00000000000c7882 */ /* 0x000fe20000000000 */
[----:B------:R-:W-:Y:S02]  /*1e00*/  USEL UR5, URZ, 0x1, UP1 ;  /* 0x00000001ff057887 */ /* 0x000fe40008800000 */
[----:B------:R-:W-:Y:S02]  /*1e10*/  USEL UR32, UR4, URZ, UP1 ;  /* 0x000000ff04207287 */ /* 0x000fe40008800000 */
[----:B------:R1:W-:Y:S01]  /*1e20*/  UTCHMMA tmem[UR8], gdesc[UR20], tmem[UR9], tmem[UR6], idesc[UR7], UPT ;  /* 0x00ff0614080079ea */ /* 0x0003e2000b800009 */
[----:B------:R-:W-:Y:S02]  /*1e30*/  ULOP3.LUT UR36, UR11, UR5, URZ, 0x3c, !UPT ;  /* 0x000000050b247292 */ /* 0x000fe4000f8e3cff */
[----:B------:R-:W-:Y:S02]  /*1e40*/  ULEA UR33, UR32, UR51, 0x3 ;  /* 0x0000003320217291 */ /* 0x000fe4000f8e18ff */
[----:B------:R-:W-:Y:S01]  /*1e50*/  USHF.L.U32 UR4, UR36, 0x1f, URZ ;  /* 0x0000001f24047899 */ /* 0x000fe200080006ff */
[----:B------:R-:W-:Y:S01]  /*1e60*/  UMOV UR13, 0x8110490 ;  /* 0x08110490000d7882 */ /* 0x000fe20000000000 */
[----:B------:R-:W-:Y:S01]  /*1e70*/  UMOV UR19, 0x40004040 ;  /* 0x4000404000137882 */ /* 0x000fe20000000000 */
[----:B-1----:R-:W-:Y:S03]  /*1e80*/  R2UR UR7, R0 ;  /* 0x00000000000772ca */ /* 0x002fe600000e0000 */
[----:B------:R-:W-:Y:S01]  /*1e90*/  IMAD.U32 R0, RZ, RZ, UR4 ;  /* 0x00000004ff007e24 */ /* 0x000fe2000f8e00ff */
[----:B------:R-:W-:Y:S11]  /*1ea0*/  R2UR UR6, R2 ;  /* 0x00000000020672ca */ /* 0x000ff600000e0000 */
[----:B------:R-:W-:Y:S02]  /*1eb0*/  @!UPT UIADD3 URZ, UPT, UPT, URZ, URZ, URZ ;  /* 0x000000fffffff290 */ /* 0x000fe4000fffe0ff */
[----:B------:R1:W-:Y:S01]  /*1ec0*/  UTCHMMA tmem[UR6], gdesc[UR18], tmem[UR7], tmem[UR12], idesc[UR13], UPT ;  /* 0x00ff0c12060079ea */ /* 0x0003e2000b800007 */
[----:B------:R-:W2:Y:S02]  /*1ed0*/  SYNCS.PHASECHK.TRANS64.TRYWAIT P0, [UR33], R0 ;  /* 0x00000000ff0075a7 */ /* 0x000ea40008001121 */
[----:B-12---:R-:W-:Y:S05]  /*1ee0*/  @!P0 BRA `(.L_x_18) ;  /* 0x0000009000948947 */ /* 0x006fea0003800000 */
.L_x_84:
[----:B------:R-:W-:Y:S01]  /*1ef0*/  ULEA UR6, UR32, UR15, 0xe ;  /* 0x0000000f20067291 */ /* 0x000fe2000f8e70ff */
[----:B-1----:R-:W-:Y:S01]  /*1f00*/  MOV.SPILL R0, UR18 ;  /* 0x0000001200007c02 */ /* 0x002fe20009000f00 */
[----:B------:R-:W-:Y:S01]  /*1f10*/  UIADD3 UR4, UPT, UPT, UR44, -0x400, URZ ;  /* 0xfffffc002c047890 */ /* 0x000fe2000fffe0ff */
[----:B------:R-:W-:Y:S01]  /*1f20*/  IMAD.MOV.U32 R3, RZ, RZ, RZ ;  /* 0x000000ffff037224 */ /* 0x000fe200078e00ff */
[----:B------:R-:W-:Y:S01]  /*1f30*/  UIADD3 UR6, UPT, UPT, UR6, 0x10c00, URZ ;  /* 0x00010c0006067890 */ /* 0x000fe2000fffe0ff */
[----:B------:R-:W-:Y:S01]  /*1f40*/  MOV.SPILL R2, UR19 ;  /* 0x0000001300027c02 */ /* 0x000fe20009000f00 */
[----:B------:R-:W-:Y:S01]  /*1f50*/  UIADD3 UR8, UPT, UPT, UR42, -0x400, URZ ;  /* 0xfffffc002a087890 */ /* 0x000fe2000fffe0ff */
[----:B------:R-:W-:Y:S01]  /*1f60*/  IMAD.MOV.U32 R7, RZ, RZ, 0xc0 ;  /* 0x000000c0ff077424 */ /* 0x000fe200078e00ff */
[----:B------:R-:W-:Y:S01]  /*1f70*/  USHF.R.U32.HI UR6, URZ, 0x4, UR6 ;  /* 0x00000004ff067899 */ /* 0x000fe20008011606 */
[C---:B------:R-:W-:Y:S01]  /*1f80*/  R2UR UR12, R3.reuse ;  /* 0x00000000030c72ca */ /* 0x040fe200000e0000 */
[----:B------:R-:W-:Y:S01]  /*1f90*/  UMOV UR18, 0x0 ;  /* 0x0000000000127882 */ /* 0x000fe20000000000 */
[----:B------:R-:W-:Y:S01]  /*1fa0*/  UMOV UR46, 0x0 ;  /* 0x00000000002e7882 */ /* 0x000fe20000000000 */
[----:B------:R-:W-:Y:S01]  /*1fb0*/  ULOP3.LUT UR6, UR6, 0x3fc0, URZ, 0xc0, !UPT ;  /* 0x00003fc006067892 */ /* 0x000fe2000f8ec0ff */
[----:B------:R-:W-:Y:S01]  /*1fc0*/  IMAD.MOV.U32 R6, RZ, RZ, 0x140 ;  /* 0x00000140ff067424 */ /* 0x000fe200078e00ff */
[----:B------:R-:W-:Y:S01]  /*1fd0*/  UMOV UR47, 0x8200490 ;  /* 0x08200490002f7882 */ /* 0x000fe20000000000 */
[----:B------:R-:W-:Y:S01]  /*1fe0*/  UMOV UR5, UR45 ;  /* 0x0000002d00057c82 */ /* 0x000fe20008000000 */
[----:B------:R-:W-:Y:S02]  /*1ff0*/  ULOP3.LUT UR10, UR6, 0x10000, URZ, 0xfc, !UPT ;  /* 0x00010000060a7892 */ /* 0x000fe4000f8efcff */
[----:B------:R-:W-:Y:S02]  /*2000*/  UIADD3 UR6, UPT, UPT, UR40, -0x400, URZ ;  /* 0xfffffc0028067890 */ /* 0x000fe4000fffe0ff */
[----:B------:R-:W-:Y:S01]  /*2010*/  UIADD3 UR16, UPT, UPT, UR10, 0x2, URZ ;  /* 0x000000020a107890 */ /* 0x000fe2000fffe0ff */
[----:B------:R-:W-:Y:S01]  /*2020*/  UMOV UR11, 0x40004040 ;  /* 0x40004040000b7882 */ /* 0x000fe20000000000 */
[----:B------:R-:W-:Y:S01]  /*2030*/  UMOV UR19, 0x8200490 ;  /* 0x0820049000137882 */ /* 0x000fe20000000000 */
[----:B------:R-:W-:Y:S02]  /*2040*/  UMOV UR9, UR43 ;  /* 0x0000002b00097c82 */ /* 0x000fe40008000000 */
[----:B------:R1:W-:Y:S01]  /*2050*/  UTCHMMA gdesc[UR4], gdesc[UR10], tmem[UR12], tmem[UR46], idesc[UR47], !UPT ;  /* 0x00ff2e0a040075ea */ /* 0x0003e2000f80000c */
[----:B------:R-:W-:Y:S01]  /*2060*/  UMOV UR17, 0x40004040 ;  /* 0x4000404000117882 */ /* 0x000fe20000000000 */
[----:B------:R-:W-:Y:S01]  /*2070*/  UMOV UR7, UR41 ;  /* 0x0000002900077c82 */ /* 0x000fe20008000000 */
[----:B------:R-:W-:Y:S01]  /*2080*/  UMOV UR13, 0x40004040 ;  /* 0x40004040000d7882 */ /* 0x000fe20000000000 */
[C---:B-1----:R-:W-:Y:S01]  /*2090*/  R2UR UR46, R3.reuse ;  /* 0x00000000032e72ca */ /* 0x042fe200000e0000 */
[----:B------:R-:W-:Y:S01]  /*20a0*/  UIADD3 UR12, UPT, UPT, UR10, 0x4, URZ ;  /* 0x000000040a0c7890 */ /* 0x000fe2000fffe0ff */
[----:B------:R-:W-:Y:S01]  /*20b0*/  R2UR UR47, R3 ;  /* 0x00000000032f72ca */ /* 0x000fe200000e0000 */
[----:B------:R-:W-:Y:S01]  /*20c0*/  UIADD3 UR4, UPT, UPT, UR10, 0x6, URZ ;  /* 0x000000060a047890 */ /* 0x000fe2000fffe0ff */
[----:B------:R-:W-:Y:S09]  /*20d0*/  UMOV UR5, 0x40004040 ;  /* 0x4000404000057882 */ /* 0x000ff20000000000 */
[----:B------:R1:W-:Y:S02]  /*20e0*/  UTCHMMA gdesc[UR8], gdesc[UR16], tmem[UR46], tmem[UR18], idesc[UR19], UPT ;  /* 0x00ff1210080075ea */ /* 0x0003e4000b80002e */
[----:B------:R2:W-:Y:S01]  /*20f0*/  UTCHMMA gdesc[UR6], gdesc[UR12], tmem[UR47], tmem[UR18], idesc[UR19], UPT ;  /* 0x00ff120c060075ea */ /* 0x0005e2000b80002f */
[----:B-1----:R-:W-:Y:S01]  /*2100*/  UIADD3 UR8, UPT, UPT, UR38, -0x400, URZ ;  /* 0xfffffc0026087890 */ /* 0x002fe2000fffe0ff */
[----:B--2---:R-:W-:Y:S01]  /*2110*/  R2UR.FILL UR18, R0 ;  /* 0x00000000001272ca */ /* 0x004fe200004e0000 */
[----:B------:R-:W-:Y:S01]  /*2120*/  IMAD.MOV.U32 R0, RZ, RZ, RZ ;  /* 0x000000ffff007224 */ /* 0x000fe200078e00ff */
[----:B------:R-:W-:Y:S01]  /*2130*/  UMOV UR46, 0x0 ;  /* 0x00000000002e7882 */ /* 0x000fe20000000000 */
[----:B------:R-:W-:Y:S01]  /*2140*/  UMOV UR47, 0x8200490 ;  /* 0x08200490002f7882 */ /* 0x000fe20000000000 */
[----:B------:R-:W-:Y:S01]  /*2150*/  UMOV UR9, UR39 ;  /* 0x0000002700097c82 */ /* 0x000fe20008000000 */
[----:B------:R-:W-:Y:S02]  /*2160*/  R2UR.FILL UR19, R2 ;  /* 0x00000000021372ca */ /* 0x000fe400004e0000 */
[----:B------:R-:W-:Y:S01]  /*2170*/  R2UR UR49, R0 ;  /* 0x00000000003172ca */ /* 0x000fe200000e0000 */
[----:B------:R-:W-:Y:S11]  /*2180*/  IMAD.U32 R0, RZ, RZ, UR14 ;  /* 0x0000000eff007e24 */ /* 0x000ff6000f8e00ff */
[----:B------:R-:W-:Y:S01]  /*2190*/  @!UPT UIADD3 URZ, UPT, UPT, URZ, URZ, URZ ;  /* 0x000000fffffff290 */ /* 0x000fe2000fffe0ff */
[----:B------:R1:W-:Y:S01]  /*21a0*/  UTCHMMA gdesc[UR8], gdesc[UR4], tmem[UR49], tmem[UR46], idesc[UR47], UPT ;  /* 0x00ff2e04080075ea */ /* 0x0003e2000b800031 */
[----:B------:R1:W-:Y:S01]  /*21b0*/  UTCBAR [UR54], URZ ;  /* 0x000000ff360073e9 */ /* 0x0003e200080000ff */
[----:B------:R-:W2:Y:S02]  /*21c0*/  SYNCS.PHASECHK.TRANS64.TRYWAIT P0, [UR15+0xd8], R0 ;  /* 0x0000d800ff0075a7 */ /* 0x000ea4000800110f */
[----:B-12---:R-:W-:Y:S05]  /*21d0*/  @!P0 BRA `(.L_x_19) ;  /* 0x0000008c00f88947 */ /* 0x006fea0003800000 */
.L_x_86:
[----:B------:R-:W-:Y:S01]  /*21e0*/  R2UR UR46, R7 ;  /* 0x00000000072e72ca */ /* 0x000fe200000e0000 */
[----:B------:R-:W-:Y:S01]  /*21f0*/  UMOV UR7, 0x8110490 ;  /* 0x0811049000077882 */ /* 0x000fe20000000000 */
[----:B------:R-:W-:Y:S01]  /*2200*/  R2UR UR47, R6 ;  /* 0x00000000062f72ca */ /* 0x000fe200000e0000 */
[----:B------:R-:W-:Y:S01]  /*2210*/  UMOV UR6, 0x0 ;  /* 0x0000000000067882 */ /* 0x000fe20000000000 */
[----:B-1----:R-:W-:Y:S02]  /*2220*/  IMAD.MOV.U32 R0, RZ, RZ, 0x140 ;  /* 0x00000140ff007424 */ /* 0x002fe400078e00ff */
[----:B------:R-:W-:Y:S03]  /*2230*/  IMAD.MOV.U32 R2, RZ, RZ, 0xc8 ;  /* 0x000000c8ff027424 */ /* 0x000fe600078e00ff */
[----:B------:R-:W-:Y:S02]  /*2240*/  R2UR UR9, R0 ;  /* 0x00000000000972ca */ /* 0x000fe400000e0000 */
[----:B------:R-:W-:Y:S01]  /*2250*/  R2UR UR8, R2 ;  /* 0x00000000020872ca */ /* 0x000fe200000e0000 */
[----:B------:R-:W-:Y:S03]  /*2260*/  IMAD.MOV.U32 R2, RZ, RZ, 0xd0 ;  /* 0x000000d0ff027424 */ /* 0x000fe600078e00ff */
[----:B------:R1:W-:Y:S09]  /*2270*/  UTCHMMA tmem[UR46], gdesc[UR34], tmem[UR47], tmem[UR6], idesc[UR7], UP0 ;  /* 0x00ff06222e0079ea */ /* 0x0003f2000800002f */
[----:B------:R2:W-:Y:S01]  /*2280*/  UTCHMMA tmem[UR8], gdesc[UR30], tmem[UR9], tmem[UR76], idesc[UR77], UPT ;  /* 0x00ff4c1e080079ea */ /* 0x0005e2000b800009 */
[----:B-1----:R-:W-:Y:S02]  /*2290*/  R2UR UR7, R0 ;  /* 0x00000000000772ca */ /* 0x002fe400000e0000 */
[----:B------:R-:W-:Y:S01]  /*22a0*/  R2UR UR6, R2 ;  /* 0x00000000020672ca */ /* 0x000fe200000e0000 */
[----:B------:R-:W-:Y:S01]  /*22b0*/  IMAD.MOV.U32 R2, RZ, RZ, 0xd8 ;  /* 0x000000d8ff027424 */ /* 0x000fe200078e00ff */
[----:B------:R-:W-:Y:S01]  /*22c0*/  R2UR UR35, R0 ;  /* 0x00000000002372ca */ /* 0x000fe200000e0000 */
[----:B------:R-:W-:Y:S03]  /*22d0*/  IMAD.U32 R0, RZ, RZ, UR14 ;  /* 0x0000000eff007e24 */ /* 0x000fe6000f8e00ff */
[----:B------:R-:W-:Y:S01]  /*22e0*/  R2UR UR34, R2 ;  /* 0x00000000022272ca */ /* 0x000fe200000e0000 */
[----:B------:R-:W-:Y:S05]  /*22f0*/  IMAD.MOV.U32 R2, RZ, RZ, 0xe0 ;  /* 0x000000e0ff027424 */ /* 0x000fea00078e00ff */
[----:B--2---:R-:W-:Y:S01]  /*2300*/  R2UR UR8, R2 ;  /* 0x00000000020872ca */ /* 0x004fe200000e0000 */
[----:B------:R1:W-:Y:S01]  /*2310*/  UTCHMMA tmem[UR6], gdesc[UR28], tmem[UR7], tmem[UR74], idesc[UR75], UPT ;  /* 0x00ff4a1c060079ea */ /* 0x0003e2000b800007 */
[----:B------:R-:W-:Y:S05]  /*2320*/  IMAD.MOV.U32 R2, RZ, RZ, 0xe8 ;  /* 0x000000e8ff027424 */ /* 0x000fea00078e00ff */
[----:B------:R2:W-:Y:S06]  /*2330*/  UTCHMMA tmem[UR34], gdesc[UR26], tmem[UR35], tmem[UR72], idesc[UR73], UPT ;  /* 0x00ff481a220079ea */ /* 0x0005ec000b800023 */
[----:B------:R2:W-:Y:S01]  /*2340*/  UTCHMMA tmem[UR8], gdesc[UR24], tmem[UR9], tmem[UR70], idesc[UR71], UPT ;  /* 0x00ff4618080079ea */ /* 0x0005e2000b800009 */
[----:B-1----:R-:W-:Y:S11]  /*2350*/  R2UR UR6, R2 ;  /* 0x00000000020672ca */ /* 0x002ff600000e0000 */
[----:B------:R-:W-:Y:S02]  /*2360*/  @!UPT UIADD3 URZ, UPT, UPT, URZ, URZ, URZ ;  /* 0x000000fffffff290 */ /* 0x000fe4000fffe0ff */
[----:B------:R2:W-:Y:S01]  /*2370*/  UTCHMMA tmem[UR6], gdesc[UR22], tmem[UR7], tmem[UR68], idesc[UR69], UPT ;  /* 0x00ff4416060079ea */ /* 0x0005e2000b800007 */
[----:B------:R-:W1:Y:S02]  /*2380*/  SYNCS.PHASECHK.TRANS64.TRYWAIT P0, [UR15+0xe8], R0 ;  /* 0x0000e800ff0075a7 */ /* 0x000e64000800110f */
[----:B-12---:R-:W-:Y:S05]  /*2390*/  @!P0 BRA `(.L_x_20) ;  /* 0x0000008c00a88947 */ /* 0x006fea0003800000 */
.L_x_88:
[----:B------:R-:W-:Y:S01]  /*23a0*/  UIADD3 UR6, UPT, UPT, UR37, 0x50, URZ ;  /* 0x0000005025067890 */ /* 0x000fe2000fffe0ff */
[----:B------:R-:W-:Y:S01]  /*23b0*/  R2UR UR24, R14 ;  /* 0x000000000e1872ca */ /* 0x000fe200000e0000 */
[----:B------:R-:W-:Y:S01]  /*23c0*/  UIADD3 UR48, UPT, UPT, UR48, 0x1, URZ ;  /* 0x0000000130307890 */ /* 0x000fe2000fffe0ff */
[----:B------:R-:W-:Y:S01]  /*23d0*/  R2UR UR9, R15 ;  /* 0x000000000f0972ca */ /* 0x000fe200000e0000 */
[----:B------:R-:W-:Y:S01]  /*23e0*/  ULOP3.LUT UR50, UR50, 0x1, URZ, 0x3c, !UPT ;  /* 0x0000000132327892 */ /* 0x000fe2000f8e3cff */
[----:B------:R-:W-:Y:S02]  /*23f0*/  R2UR UR23, R12 ;  /* 0x000000000c1772ca */ /* 0x000fe400000e0000 */
[----:B------:R-:W-:Y:S02]  /*2400*/  R2UR UR7, R13 ;  /* 0x000000000d0772ca */ /* 0x000fe400000e0000 */
[----:B------:R-:W-:Y:S02]  /*2410*/  R2UR UR8, R11 ;  /* 0x000000000b0872ca */ /* 0x000fe400000e0000 */
[----:B------:R-:W-:Y:S02]  /*2420*/  R2UR UR22, R10 ;  /* 0x000000000a1672ca */ /* 0x000fe400000e0000 */
[----:B------:R-:W-:Y:S03]  /*2430*/  R2UR UR14, R9 ;  /* 0x00000000090e72ca */ /* 0x000fe600000e0000 */
[----:B------:R2:W-:Y:S04]  /*2440*/  UTCHMMA tmem[UR9], gdesc[UR20], tmem[UR24], tmem[UR66], idesc[UR67], UPT ;  /* 0x00ff4214090079ea */ /* 0x0005e8000b800018 */
[----:B------:R3:W-:Y:S01]  /*2450*/  UTCHMMA tmem[UR7], gdesc[UR18], tmem[UR23], tmem[UR64], idesc[UR65], UPT ;  /* 0x00ff4012070079ea */ /* 0x0007e2000b800017 */
[----:B------:R4:W-:Y:S01]  /*2460*/  UTCBAR [UR6], URZ ;  /* 0x000000ff060073e9 */ /* 0x0009e200080000ff */
[----:B------:R5:W-:Y:S02]  /*2470*/  UTCHMMA gdesc[UR44], gdesc[UR10], tmem[UR8], tmem[UR62], idesc[UR63], !UPT ;  /* 0x00ff3e0a2c0075ea */ /* 0x000be4000f800008 */
[----:B------:R-:W-:Y:S02]  /*2480*/  UTCHMMA gdesc[UR42], gdesc[UR16], tmem[UR22], tmem[UR60], idesc[UR61], UPT ;  /* 0x00ff3c102a0075ea */ /* 0x000fe4000b800016 */
[----:B------:R-:W-:Y:S01]  /*2490*/  UTCHMMA gdesc[UR40], gdesc[UR12], tmem[UR14], tmem[UR58], idesc[UR59], UPT ;  /* 0x00ff3a0c280075ea */ /* 0x000fe2000b80000e */
[----:B--2---:R-:W-:Y:S01]  /*24a0*/  R2UR UR9, R8 ;  /* 0x00000000080972ca */ /* 0x004fe200000e0000 */
[----:B---3--:R-:W-:Y:S02]  /*24b0*/  UIADD3 UR7, UPT, UPT, UR33, 0x50, URZ ;  /* 0x0000005021077890 */ /* 0x008fe4000fffe0ff */
[----:B----4-:R-:W-:Y:S04]  /*24c0*/  UIADD3 UR6, UPT, UPT, UR32, 0x1, URZ ;  /* 0x0000000120067890 */ /* 0x010fe8000fffe0ff */
[----:B------:R-:W-:Y:S06]  /*24d0*/  UISETP.NE.AND UP0, UPT, UR6, 0xa, UPT ;  /* 0x0000000a0600788c */ /* 0x000fec000bf05270 */
[----:B------:R2:W-:Y:S01]  /*24e0*/  UTCHMMA gdesc[UR38], gdesc[UR4], tmem[UR9], tmem[UR56], idesc[UR57], UPT ;  /* 0x00ff3804260075ea */ /* 0x0005e2000b800009 */
[----:B-----5:R-:W-:Y:S01]  /*24f0*/  USEL UR8, URZ, 0x1, UP0 ;  /* 0x00000001ff087887 */ /* 0x020fe20008000000 */
[----:B------:R3:W-:Y:S01]  /*2500*/  UTCBAR [UR53], URZ ;  /* 0x000000ff350073e9 */ /* 0x0007e200080000ff */
[----:B------:R-:W-:Y:S01]  /*2510*/  USEL UR10, UR6, URZ, UP0 ;  /* 0x000000ff060a7287 */ /* 0x000fe20008000000 */
[----:B------:R3:W-:Y:S01]  /*2520*/  UTCBAR [UR7], URZ ;  /* 0x000000ff070073e9 */ /* 0x0007e200080000ff */
[----:B------:R-:W-:Y:S02]  /*2530*/  UISETP.NE.AND UP0, UPT, UR48, UR52, UPT ;  /* 0x000000343000728c */ /* 0x000fe4000bf05270 */
[----:B------:R-:W-:Y:S01]  /*2540*/  ULOP3.LUT UR11, UR36, UR8, URZ, 0x3c, !UPT ;  /* 0x00000008240b7292 */ /* 0x000fe2000f8e3cff */
[----:B--2---:R-:W-:Y:S06]  /*2550*/  UMOV UR4, 0x1 ;  /* 0x0000000100047882 */ /* 0x004fec0000000000 */
[----:B------:R-:W-:Y:S05]  /*2560*/  BRA.U UP0, `(.L_x_21) ;  /* 0xfffffff500087547 */ /* 0x000fea000b83ffff */
.L_x_14:
[----:B--2---:R-:W-:Y:S02]  /*2570*/  UIADD3 UR6, UPT, UPT, UR15, 0x10, URZ ;  /* 0x000000100f067890 */ /* 0x004fe4000fffe0ff */
[----:B------:R-:W-:Y:S02]  /*2580*/  UISETP.NE.U32.AND UP0, UPT, UR4, URZ, UPT ;  /* 0x000000ff0400728c */ /* 0x000fe4000bf05070 */
[----:B------:R-:W-:Y:S02]  /*2590*/  UIADD3 UR5, UPT, UPT, UR15, 0x18, URZ ;  /* 0x000000180f057890 */ /* 0x000fe4000fffe0ff */
[----:B------:R-:W-:Y:S02]  /*25a0*/  USHF.L.U32 UR4, UR11, 0x1f, URZ ;  /* 0x0000001f0b047899 */ /* 0x000fe400080006ff */
[----:B------:R-:W-:Y:S01]  /*25b0*/  ULEA UR14, UR10, UR15, 0x3 ;  /* 0x0000000f0a0e7291 */ /* 0x000fe2000f8e18ff */
[----:B------:R2:W-:Y:S03]  /*25c0*/  UTCBAR [UR6], URZ ;  /* 0x000000ff060073e9 */ /* 0x0005e600080000ff */
[----:B-1----:R-:W-:Y:S01]  /*25d0*/  MOV R0, UR4 ;  /* 0x0000000400007c02 */ /* 0x002fe20008000f00 */
[----:B------:R2:W-:Y:S04]  /*25e0*/  UTCBAR [UR5], URZ ;  /* 0x000000ff050073e9 */ /* 0x0005e800080000ff */
[----:B------:R-:W1:Y:S02]  /*25f0*/  SYNCS.PHASECHK.TRANS64.TRYWAIT P0, [UR14+0x20], R0 ;  /* 0x00002000ff0075a7 */ /* 0x000e64000800110e */
[----:B-12---:R-:W-:Y:S05]  /*2600*/  @!P0 BRA `(.L_x_22) ;  /* 0x0000008c002c8947 */ /* 0x006fea0003800000 */
.L_x_90:
[----:B------:R-:W-:Y:S01]  /*2610*/  USHF.L.U32 UR4, UR50, 0x1f, URZ ;  /* 0x0000001f32047899 */ /* 0x000fe200080006ff */
[----:B------:R-:W-:Y:S01]  /*2620*/  HFMA2 R7, -RZ, RZ, 0, 3.814697265625e-06 ;  /* 0x00000040ff077431 */ /* 0x000fe200000001ff */
[----:B------:R-:W-:Y:S01]  /*2630*/  ULEA UR5, UR10, UR15, 0xe ;  /* 0x0000000f0a057291 */ /* 0x000fe2000f8e70ff */
[----:B------:R-:W-:-:S03]  /*2640*/  MOV R6, 0x100 ;  /* 0x0000010000067802 */ /* 0x000fc60000000f00 */
[----:B-1----:R-:W-:Y:S01]  /*2650*/  MOV R0, UR4 ;  /* 0x0000000400007c02 */ /* 0x002fe20008000f00 */
[----:B------:R-:W-:-:S03]  /*2660*/  UIADD3 UR5, UPT, UPT, UR5, 0x10c00, URZ ;  /* 0x00010c0005057890 */ /* 0x000fc6000fffe0ff */
[----:B------:R-:W1:Y:S01]  /*2670*/  SYNCS.PHASECHK.TRANS64.TRYWAIT P0, [UR15+0xd0], R0 ;  /* 0x0000d000ff0075a7 */ /* 0x000e62000800110f */
[----:B------:R-:W-:-:S04]  /*2680*/  USHF.R.U32.HI UR5, URZ, 0x4, UR5 ;  /* 0x00000004ff057899 */ /* 0x000fc80008011605 */
[----:B------:R-:W-:Y:S01]  /*2690*/  ULOP3.LUT UR5, UR5, 0x3fc0, URZ, 0xc0, !UPT ;  /* 0x00003fc005057892 */ /* 0x000fe2000f8ec0ff */
[----:B-1----:R-:W-:Y:S11]  /*26a0*/  @!P0 BRA `(.L_x_23) ;  /* 0x0000008c00248947 */ /* 0x002ff60003800000 */
.L_x_92:
[----:B------:R-:W-:Y:S01]  /*26b0*/  R2UR UR8, R7 ;  /* 0x00000000070872ca */ /* 0x000fe200000e0000 */
[----:B------:R-:W-:Y:S01]  /*26c0*/  IMAD.MOV.U32 R2, RZ, RZ, 0x48 ;  /* 0x00000048ff027424 */ /* 0x000fe200078e00ff */
[----:B------:R-:W-:Y:S01]  /*26d0*/  R2UR UR12, R6 ;  /* 0x00000000060c72ca */ /* 0x000fe200000e0000 */
[----:B-1----:R-:W-:Y:S01]  /*26e0*/  IMAD.MOV.U32 R0, RZ, RZ, 0x100 ;  /* 0x00000100ff007424 */ /* 0x002fe200078e00ff */
[----:B------:R-:W-:Y:S01]  /*26f0*/  UMOV UR6, 0x0 ;  /* 0x0000000000067882 */ /* 0x000fe20000000000 */
[----:B---3--:R-:W-:Y:S01]  /*2700*/  UMOV UR7, 0x8110490 ;  /* 0x0811049000077882 */ /* 0x008fe20000000000 */
[----:B------:R-:W-:Y:S01]  /*2710*/  UMOV UR24, UR5 ;  /* 0x0000000500187c82 */ /* 0x000fe20008000000 */
[----:B------:R-:W-:Y:S01]  /*2720*/  UMOV UR25, 0x40004040 ;  /* 0x4000404000197882 */ /* 0x000fe20000000000 */
[----:B------:R-:W-:Y:S01]  /*2730*/  UIADD3 UR22, UPT, UPT, UR5, 0x80, URZ ;  /* 0x0000008005167890 */ /* 0x000fe2000fffe0ff */
[----:B------:R-:W-:Y:S01]  /*2740*/  IMAD.MOV.U32 R7, RZ, RZ, 0x70 ;  /* 0x00000070ff077424 */ /* 0x000fe200078e00ff */
[----:B------:R-:W-:Y:S01]  /*2750*/  UMOV UR26, 0x0 ;  /* 0x00000000001a7882 */ /* 0x000fe20000000000 */
[----:B------:R-:W-:Y:S01]  /*2760*/  UMOV UR27, 0x8110490 ;  /* 0x08110490001b7882 */ /* 0x000fe20000000000 */
[----:B------:R-:W-:Y:S01]  /*2770*/  UMOV UR23, 0x40004040 ;  /* 0x4000404000177882 */ /* 0x000fe20000000000 */
[----:B------:R-:W-:Y:S01]  /*2780*/  UIADD3 UR20, UPT, UPT, UR5, 0x100, URZ ;  /* 0x0000010005147890 */ /* 0x000fe2000fffe0ff */
[----:B------:R-:W-:Y:S01]  /*2790*/  IMAD.MOV.U32 R6, RZ, RZ, 0x100 ;  /* 0x00000100ff067424 */ /* 0x000fe200078e00ff */
[----:B------:R1:W-:Y:S01]  /*27a0*/  UTCHMMA tmem[UR8], gdesc[UR24], tmem[UR12], tmem[UR6], idesc[UR7], UP0 ;  /* 0x00ff0618080079ea */ /* 0x0003e2000800000c */
[----:B------:R-:W-:Y:S01]  /*27b0*/  UIADD3 UR18, UPT, UPT, UR5, 0x180, URZ ;  /* 0x0000018005127890 */ /* 0x000fe2000fffe0ff */
[----:B------:R-:W-:Y:S01]  /*27c0*/  UMOV UR21, 0x40004040 ;  /* 0x4000404000157882 */ /* 0x000fe20000000000 */
[----:B------:R-:W-:Y:S01]  /*27d0*/  UMOV UR19, 0x40004040 ;  /* 0x4000404000137882 */ /* 0x000fe20000000000 */
[----:B------:R-:W-:Y:S01]  /*27e0*/  UIADD3 UR16, UPT, UPT, UR5, 0x200, URZ ;  /* 0x0000020005107890 */ /* 0x000fe2000fffe0ff */
[----:B------:R-:W-:Y:S01]  /*27f0*/  UMOV UR17, 0x40004040 ;  /* 0x4000404000117882 */ /* 0x000fe20000000000 */
[----:B------:R-:W-:Y:S01]  /*2800*/  UMOV UR13, 0x40004040 ;  /* 0x40004040000d7882 */ /* 0x000fe20000000000 */
[----:B-1----:R-:W-:Y:S01]  /*2810*/  R2UR UR6, R2 ;  /* 0x00000000020672ca */ /* 0x002fe200000e0000 */
[----:B------:R-:W-:Y:S01]  /*2820*/  IMAD.MOV.U32 R2, RZ, RZ, 0x50 ;  /* 0x00000050ff027424 */ /* 0x000fe200078e00ff */
[----:B------:R-:W-:-:S02]  /*2830*/  R2UR UR7, R0 ;  /* 0x00000000000772ca */ /* 0x000fc400000e0000 */
[----:B------:R-:W-:Y:S02]  /*2840*/  R2UR UR8, R0 ;  /* 0x00000000000872ca */ /* 0x000fe400000e0000 */
[----:B------:R-:W-:Y:S01]  /*2850*/  R2UR UR9, R2 ;  /* 0x00000000020972ca */ /* 0x000fe200000e0000 */
[----:B------:R-:W-:-:S05]  /*2860*/  IMAD.MOV.U32 R2, RZ, RZ, 0x58 ;  /* 0x00000058ff027424 */ /* 0x000fca00078e00ff */
[----:B------:R-:W-:Y:S01]  /*2870*/  R2UR UR12, R2 ;  /* 0x00000000020c72ca */ /* 0x000fe200000e0000 */
[----:B------:R-:W-:Y:S02]  /*2880*/  IMAD.MOV.U32 R2, RZ, RZ, 0x60 ;  /* 0x00000060ff027424 */ /* 0x000fe400078e00ff */
[----:B------:R1:W-:Y:S04]  /*2890*/  UTCHMMA tmem[UR6], gdesc[UR22], tmem[UR7], tmem[UR26], idesc[UR27], UPT ;  /* 0x00ff1a16060079ea */ /* 0x0003e8000b800007 */
[----:B------:R2:W-:Y:S01]  /*28a0*/  UTCHMMA tmem[UR9], gdesc[UR20], tmem[UR8], tmem[UR26], idesc[UR27], UPT ;  /* 0x00ff1a14090079ea */ /* 0x0005e2000b800008 */
[----:B-1----:R-:W-:Y:S01]  /*28b0*/  R2UR UR6, R0 ;  /* 0x00000000000672ca */ /* 0x002fe200000e0000 */
[----:B------:R-:W-:Y:S01]  /*28c0*/  IMAD.U32 R0, RZ, RZ, UR4 ;  /* 0x00000004ff007e24 */ /* 0x000fe2000f8e00ff */
[----:B------:R-:W-:Y:S01]  /*28d0*/  R2UR UR7, R2 ;  /* 0x00000000020772ca */ /* 0x000fe200000e0000 */
[----:B------:R-:W-:-:S05]  /*28e0*/  IMAD.MOV.U32 R2, RZ, RZ, 0x68 ;  /* 0x00000068ff027424 */ /* 0x000fca00078e00ff */
[----:B--2---:R-:W-:-:S05]  /*28f0*/  R2UR UR9, R2 ;  /* 0x00000000020972ca */ /* 0x004fca00000e0000 */
[----:B------:R1:W-:Y:S02]  /*2900*/  UTCHMMA tmem[UR12], gdesc[UR18], tmem[UR6], tmem[UR26], idesc[UR27], UPT ;  /* 0x00ff1a120c0079ea */ /* 0x0003e4000b800006 */
[----:B------:R2:W-:Y:S01]  /*2910*/  UTCHMMA tmem[UR7], gdesc[UR16], tmem[UR8], tmem[UR26], idesc[UR27], UPT ;  /* 0x00ff1a10070079ea */ /* 0x0005e2000b800008 */
[----:B-1----:R-:W-:-:S09]  /*2920*/  UIADD3 UR12, UPT, UPT, UR5, 0x280, URZ ;  /* 0x00000280050c7890 */ /* 0x002fd2000fffe0ff */
[----:B------:R2:W-:Y:S01]  /*2930*/  UTCHMMA tmem[UR9], gdesc[UR12], tmem[UR6], tmem[UR26], idesc[UR27], UPT ;  /* 0x00ff1a0c090079ea */ /* 0x0005e2000b800006 */
[----:B------:R-:W1:Y:S02]  /*2940*/  SYNCS.PHASECHK.TRANS64.TRYWAIT P0, [UR15+0xe0], R0 ;  /* 0x0000e000ff0075a7 */ /* 0x000e64000800110f */
[----:B-12---:R-:W-:Y:S05]  /*2950*/  @!P0 BRA `(.L_x_24) ;  /* 0x0000008800988947 */ /* 0x006fea0003800000 */
.L_x_94:
[----:B------:R-:W-:Y:S01]  /*2960*/  IMAD.MOV.U32 R2, RZ, RZ, 0x78 ;  /* 0x00000078ff027424 */ /* 0x000fe200078e00ff */
[----:B------:R-:W-:Y:S01]  /*2970*/  R2UR UR27, R7 ;  /* 0x00000000071b72ca */ /* 0x000fe200000e0000 */
[----:B-1----:R-:W-:Y:S01]  /*2980*/  IMAD.MOV.U32 R0, RZ, RZ, 0x100 ;  /* 0x00000100ff007424 */ /* 0x002fe200078e00ff */
[----:B------:R-:W-:Y:S01]  /*2990*/  R2UR UR28, R6 ;  /* 0x00000000061c72ca */ /* 0x000fe200000e0000 */
[----:B------:R-:W-:Y:S01]  /*29a0*/  UIADD3 UR8, UPT, UPT, UR5, 0x300, URZ ;  /* 0x0000030005087890 */ /* 0x000fe2000fffe0ff */
[----:B------:R-:W-:Y:S01]  /*29b0*/  HFMA2 R6, -RZ, RZ, 0, 1.9073486328125e-05 ;  /* 0x00000140ff067431 */ /* 0x000fe200000001ff */
[----:B------:R-:W-:Y:S01]  /*29c0*/  UIADD3 UR6, UPT, UPT, UR5, 0x380, URZ ;  /* 0x0000038005067890 */ /* 0x000fe2000fffe0ff */
[----:B------:R-:W-:Y:S01]  /*29d0*/  R2UR UR5, R2 ;  /* 0x00000000020572ca */ /* 0x000fe200000e0000 */
[----:B------:R-:W-:Y:S01]  /*29e0*/  UIADD3 UR29, UPT, UPT, UR15, 0x100, URZ ;  /* 0x000001000f1d7890 */ /* 0x000fe2000fffe0ff */
[----:B------:R-:W-:Y:S01]  /*29f0*/  R2UR UR26, R0 ;  /* 0x00000000001a72ca */ /* 0x000fe200000e0000 */
[----:B------:R-:W-:Y:S01]  /*2a00*/  UMOV UR30, 0x0 ;  /* 0x00000000001e7882 */ /* 0x000fe20000000000 */
[----:B------:R-:W-:Y:S01]  /*2a10*/  UMOV UR31, 0x8110490 ;  /* 0x08110490001f7882 */ /* 0x000fe20000000000 */
[----:B------:R-:W-:Y:S01]  /*2a20*/  UMOV UR9, 0x40004040 ;  /* 0x4000404000097882 */ /* 0x000fe20000000000 */
[----:B------:R-:W-:Y:S01]  /*2a30*/  UMOV UR7, 0x40004040 ;  /* 0x4000404000077882 */ /* 0x000fe20000000000 */
[----:B------:R-:W-:Y:S01]  /*2a40*/  MOV R0, UR4 ;  /* 0x0000000400007c02 */ /* 0x000fe20008000f00 */
[----:B------:R-:W-:Y:S01]  /*2a50*/  IMAD.MOV.U32 R7, RZ, RZ, 0xc0 ;  /* 0x000000c0ff077424 */ /* 0x000fe200078e00ff */
[----:B------:R1:W-:Y:S06]  /*2a60*/  UTCHMMA tmem[UR27], gdesc[UR8], tmem[UR28], tmem[UR30], idesc[UR31], UPT ;  /* 0x00ff1e081b0079ea */ /* 0x0003ec000b80001c */
[----:B------:R1:W-:Y:S01]  /*2a70*/  UTCHMMA tmem[UR5], gdesc[UR6], tmem[UR26], tmem[UR30], idesc[UR31], UPT ;  /* 0x00ff1e06050079ea */ /* 0x0003e2000b80001a */
[----:B------:R1:W-:Y:S01]  /*2a80*/  UTCBAR [UR29], URZ ;  /* 0x000000ff1d0073e9 */ /* 0x0003e200080000ff */
[----:B------:R-:W2:Y:S02]  /*2a90*/  SYNCS.PHASECHK.TRANS64.TRYWAIT P0, [UR15+0xd8], R0 ;  /* 0x0000d800ff0075a7 */ /* 0x000ea4000800110f */
[----:B-12---:R-:W-:Y:S05]  /*2aa0*/  @!P0 BRA `(.L_x_25) ;  /* 0x0000008800648947 */ /* 0x006fea0003800000 */
.L_x_96:
[----:B------:R-:W-:Y:S01]  /*2ab0*/  R2UR UR29, R7 ;  /* 0x00000000071d72ca */ /* 0x000fe200000e0000 */
[----:B------:R-:W-:Y:S01]  /*2ac0*/  IMAD.MOV.U32 R2, RZ, RZ, 0xc8 ;  /* 0x000000c8ff027424 */ /* 0x000fe200078e00ff */
[----:B------:R-:W-:Y:S01]  /*2ad0*/  R2UR UR30, R6 ;  /* 0x00000000061e72ca */ /* 0x000fe200000e0000 */
[----:B------:R-:W-:Y:S01]  /*2ae0*/  UMOV UR26, 0x0 ;  /* 0x00000000001a7882 */ /* 0x000fe20000000000 */
[----:B------:R-:W-:Y:S01]  /*2af0*/  UMOV UR27, 0x8110490 ;  /* 0x08110490001b7882 */ /* 0x000fe20000000000 */
[----:B-1----:R-:W-:Y:S01]  /*2b00*/  IMAD.MOV.U32 R0, RZ, RZ, 0x140 ;  /* 0x00000140ff007424 */ /* 0x002fe200078e00ff */
[----:B------:R-:W-:Y:S01]  /*2b10*/  UMOV UR32, 0x0 ;  /* 0x0000000000207882 */ /* 0x000fe20000000000 */
[----:B------:R-:W-:-:S03]  /*2b20*/  UMOV UR33, 0x8110490 ;  /* 0x0811049000217882 */ /* 0x000fc60000000000 */
[----:B------:R-:W-:-:S05]  /*2b30*/  R2UR UR28, R0 ;  /* 0x00000000001c72ca */ /* 0x000fca00000e0000 */
[----:B------:R1:W-:Y:S02]  /*2b40*/  UTCHMMA tmem[UR29], gdesc[UR24], tmem[UR30], tmem[UR26], idesc[UR27], UP0 ;  /* 0x00ff1a181d0079ea */ /* 0x0003e4000800001e */
[----:B-1----:R-:W-:Y:S01]  /*2b50*/  R2UR UR27, R2 ;  /* 0x00000000021b72ca */ /* 0x002fe200000e0000 */
[----:B------:R-:W-:Y:S01]  /*2b60*/  IMAD.MOV.U32 R2, RZ, RZ, 0xd0 ;  /* 0x000000d0ff027424 */ /* 0x000fe200078e00ff */
[C---:B------:R-:W-:Y:S02]  /*2b70*/  R2UR UR26, R0.reuse ;  /* 0x00000000001a72ca */ /* 0x040fe400000e0000 */
[----:B------:R-:W-:Y:S02]  /*2b80*/  R2UR UR25, R0 ;  /* 0x00000000001972ca */ /* 0x000fe400000e0000 */
[----:B------:R-:W-:Y:S01]  /*2b90*/  R2UR UR5, R2 ;  /* 0x00000000020572ca */ /* 0x000fe200000e0000 */
[----:B------:R-:W-:-:S05]  /*2ba0*/  IMAD.MOV.U32 R2, RZ, RZ, 0xd8 ;  /* 0x000000d8ff027424 */ /* 0x000fca00078e00ff */
[----:B------:R-:W-:Y:S01]  /*2bb0*/  R2UR UR24, R2 ;  /* 0x00000000021872ca */ /* 0x000fe200000e0000 */
[----:B------:R-:W-:Y:S01]  /*2bc0*/  IMAD.MOV.U32 R2, RZ, RZ, 0xe0 ;  /* 0x000000e0ff027424 */ /* 0x000fe200078e00ff */
[----:B------:R1:W-:Y:S05]  /*2bd0*/  UTCHMMA tmem[UR27], gdesc[UR22], tmem[UR28], tmem[UR32], idesc[UR33], UPT ;  /* 0x00ff20161b0079ea */ /* 0x0003ea000b80001c */
[----:B------:R2:W-:Y:S06]  /*2be0*/  UTCHMMA tmem[UR5], gdesc[UR20], tmem[UR26], tmem[UR32], idesc[UR33], UPT ;  /* 0x00ff2014050079ea */ /* 0x0005ec000b80001a */
[----:B------:R3:W-:Y:S01]  /*2bf0*/  UTCHMMA tmem[UR24], gdesc[UR18], tmem[UR25], tmem[UR32], idesc[UR33], UPT ;  /* 0x00ff2012180079ea */ /* 0x0007e2000b800019 */
[----:B-1----:R-:W-:Y:S01]  /*2c00*/  R2UR UR22, R2 ;  /* 0x00000000021672ca */ /* 0x002fe200000e0000 */
[----:B------:R-:W-:Y:S01]  /*2c10*/  IMAD.MOV.U32 R2, RZ, RZ, 0xe8 ;  /* 0x000000e8ff027424 */ /* 0x000fe200078e00ff */
[----:B------:R-:W-:-:S02]  /*2c20*/  R2UR UR23, R0 ;  /* 0x00000000001772ca */ /* 0x000fc400000e0000 */
[----:B--2---:R-:W-:Y:S01]  /*2c30*/  R2UR UR20, R0 ;  /* 0x00000000001472ca */ /* 0x004fe200000e0000 */
[----:B------:R-:W-:Y:S01]  /*2c40*/  IMAD.U32 R0, RZ, RZ, UR4 ;  /* 0x00000004ff007e24 */ /* 0x000fe2000f8e00ff */
[----:B------:R-:W-:-:S09]  /*2c50*/  R2UR UR5, R2 ;  /* 0x00000000020572ca */ /* 0x000fd200000e0000 */
[----:B------:R3:W-:Y:S04]  /*2c60*/  UTCHMMA tmem[UR22], gdesc[UR16], tmem[UR23], tmem[UR32], idesc[UR33], UPT ;  /* 0x00ff2010160079ea */ /* 0x0007e8000b800017 */
[----:B------:R3:W-:Y:S01]  /*2c70*/  UTCHMMA tmem[UR5], gdesc[UR12], tmem[UR20], tmem[UR32], idesc[UR33], UPT ;  /* 0x00ff200c050079ea */ /* 0x0007e2000b800014 */
[----:B------:R-:W1:Y:S02]  /*2c80*/  SYNCS.PHASECHK.TRANS64.TRYWAIT P0, [UR15+0xe8], R0 ;  /* 0x0000e800ff0075a7 */ /* 0x000e64000800110f */
[----:B-1-3--:R-:W-:Y:S05]  /*2c90*/  @!P0 BRA `(.L_x_26) ;  /* 0x0000008800088947 */ /* 0x00afea0003800000 */
.L_x_98:
[----:B------:R-:W-:Y:S01]  /*2ca0*/  R2UR UR5, R5 ;  /* 0x00000000050572ca */ /* 0x000fe200000e0000 */
[----:B------:R-:W-:Y:S01]  /*2cb0*/  IMAD.MOV.U32 R2, RZ, RZ, 0xf0 ;  /* 0x000000f0ff027424 */ /* 0x000fe200078e00ff */
[----:B------:R-:W-:Y:S01]  /*2cc0*/  R2UR UR18, R4 ;  /* 0x00000000041272ca */ /* 0x000fe200000e0000 */
[----:B-1----:R-:W-:Y:S01]  /*2cd0*/  IMAD.MOV.U32 R0, RZ, RZ, 0x140 ;  /* 0x00000140ff007424 */ /* 0x002fe200078e00ff */
[----:B------:R-:W-:Y:S01]  /*2ce0*/  UMOV UR12, 0x0 ;  /* 0x00000000000c7882 */ /* 0x000fe20000000000 */
[----:B------:R-:W-:Y:S01]  /*2cf0*/  UMOV UR13, 0x8110490 ;  /* 0x08110490000d7882 */ /* 0x000fe20000000000 */
[----:B------:R-:W-:Y:S01]  /*2d00*/  R2UR UR4, R2 ;  /* 0x00000000020472ca */ /* 0x000fe200000e0000 */
[----:B------:R-:W-:Y:S01]  /*2d10*/  IMAD.MOV.U32 R2, RZ, RZ, 0xf8 ;  /* 0x000000f8ff027424 */ /* 0x000fe200078e00ff */
[----:B------:R-:W-:Y:S01]  /*2d20*/  R2UR UR16, R0 ;  /* 0x00000000001072ca */ /* 0x000fe200000e0000 */
[----:B------:R-:W-:Y:S01]  /*2d30*/  UIADD3 UR17, UPT, UPT, UR15, 0x108, URZ ;  /* 0x000001080f117890 */ /* 0x000fe2000fffe0ff */
[----:B------:R-:W-:Y:S01]  /*2d40*/  UMOV UR20, 0x0 ;  /* 0x0000000000147882 */ /* 0x000fe20000000000 */
[----:B------:R-:W-:Y:S01]  /*2d50*/  UMOV UR21, 0x8110490 ;  /* 0x0811049000157882 */ /* 0x000fe20000000000 */
[----:B------:R-:W-:-:S03]  /*2d60*/  UIADD3 UR10, UPT, UPT, UR10, 0x1, URZ ;  /* 0x000000010a0a7890 */ /* 0x000fc6000fffe0ff */
[----:B------:R-:W-:Y:S01]  /*2d70*/  UIADD3 UR18, UPT, UPT, UR18, UR5, URZ ;  /* 0x0000000512127290 */ /* 0x000fe2000fffe0ff */
[----:B------:R-:W1:Y:S05]  /*2d80*/  LDCU UR5, c[0x0][0x624] ;  /* 0x0000c480ff0577ac */ /* 0x000e6a0008000800 */
[----:B------:R2:W-:Y:S01]  /*2d90*/  UTCHMMA tmem[UR4], gdesc[UR8], tmem[UR16], tmem[UR12], idesc[UR13], UPT ;  /* 0x00ff0c08040079ea */ /* 0x0005e2000b800010 */
[----:B------:R-:W-:Y:S01]  /*2da0*/  UISETP.NE.AND UP1, UPT, UR10, 0xa, UPT ;  /* 0x0000000a0a00788c */ /* 0x000fe2000bf25270 */
[----:B------:R-:W-:Y:S01]  /*2db0*/  IMAD.U32 R4, RZ, RZ, UR18 ;  /* 0x00000012ff047e24 */ /* 0x000fe2000f8e00ff */
[----:B------:R-:W-:Y:S02]  /*2dc0*/  ULOP3.LUT UR55, UR55, 0x1, URZ, 0x3c, !UPT ;  /* 0x0000000137377892 */ /* 0x000fe4000f8e3cff */
[----:B------:R-:W-:-:S02]  /*2dd0*/  ULOP3.LUT UR50, UR50, 0x1, URZ, 0x3c, !UPT ;  /* 0x0000000132327892 */ /* 0x000fc4000f8e3cff */
[----:B-1----:R-:W-:Y:S02]  /*2de0*/  UISETP.GE.AND UP0, UPT, UR18, UR5, UPT ;  /* 0x000000051200728c */ /* 0x002fe4000bf06270 */
[----:B------:R-:W-:Y:S01]  /*2df0*/  UIADD3 UR5, UPT, UPT, UR14, 0x70, URZ ;  /* 0x000000700e057890 */ /* 0x000fe2000fffe0ff */
[----:B--2---:R-:W-:Y:S01]  /*2e00*/  R2UR UR12, R2 ;  /* 0x00000000020c72ca */ /* 0x004fe200000e0000 */
[----:B------:R-:W-:Y:S01]  /*2e10*/  USEL UR4, URZ, 0x1, UP1 ;  /* 0x00000001ff047887 */ /* 0x000fe20008800000 */
[----:B------:R-:W-:-:S03]  /*2e20*/  R2UR UR13, R0 ;  /* 0x00000000000d72ca */ /* 0x000fc600000e0000 */
[----:B------:R-:W-:-:S10]  /*2e30*/  ULOP3.LUT UR22, UR11, UR4, URZ, 0x3c, !UPT ;  /* 0x000000040b167292 */ /* 0x000fd4000f8e3cff */
[----:B------:R1:W-:Y:S01]  /*2e40*/  UTCHMMA tmem[UR12], gdesc[UR6], tmem[UR13], tmem[UR20], idesc[UR21], UPT ;  /* 0x00ff14060c0079ea */ /* 0x0003e2000b80000d */
[----:B------:R2:W-:Y:S01]  /*2e50*/  UTCBAR [UR17], URZ ;  /* 0x000000ff110073e9 */ /* 0x0005e200080000ff */
[----:B------:R2:W-:Y:S01]  /*2e60*/  UTCBAR [UR5], URZ ;  /* 0x000000ff050073e9 */ /* 0x0005e200080000ff */
[----:B-1----:R-:W-:Y:S01]  /*2e70*/  USEL UR20, UR10, URZ, UP1 ;  /* 0x000000ff0a147287 */ /* 0x002fe20008800000 */
[----:B------:R-:W-:Y:S11]  /*2e80*/  BRA.U !UP0, `(.L_x_27) ;  /* 0xffffffe508607547 */ /* 0x000ff6000b83ffff */
.L_x_10:
[----:B------:R-:W1:Y:S01]  /*2e90*/  S2UR UR8, SR_CgaCtaId ;  /* 0x00000000000879c3 */ /* 0x000e620000008800 */
[----:B------:R-:W-:Y:S01]  /*2ea0*/  ELECT P0, URZ, PT ;  /* 0x0000000000ff782f */ /* 0x000fe20003800000 */
[----:B------:R-:W-:Y:S01]  /*2eb0*/  IMAD.MOV.U32 R0, RZ, RZ, 0x1 ;  /* 0x00000001ff007424 */ /* 0x000fe200078e00ff */
[----:B------:R-:W-:Y:S01]  /*2ec0*/  UMOV UR4, 0x40 ;  /* 0x0000004000047882 */ /* 0x000fe20000000000 */
[----:B--2---:R-:W-:Y:S01]  /*2ed0*/  R2UR UR5, R16 ;  /* 0x00000000100572ca */ /* 0x004fe200000e0000 */
[----:B------:R-:W-:Y:S01]  /*2ee0*/  UMOV UR6, 0xffff ;  /* 0x0000ffff00067882 */ /* 0x000fe20000000000 */
[----:B------:R-:W-:Y:S02]  /*2ef0*/  UMOV UR9, 0x1 ;  /* 0x0000000100097882 */ /* 0x000fe40000000000 */
[----:B------:R-:W-:Y:S01]  /*2f00*/  UVIRTCOUNT.DEALLOC.SMPOOL 0x80 ;  /* 0x000000800000784c */ /* 0x000fe20000000000 */
[----:B-1----:R-:W-:-:S09]  /*2f10*/  ULEA UR4, UR8, UR4, 0x18 ;  /* 0x0000000408047291 */ /* 0x002fd2000f8ec0ff */
[----:B------:R-:W-:Y:S01]  /*2f20*/  @P0 STS.U8 [UR4], R0 ;  /* 0x00000000ff000988 */ /* 0x000fe20008000004 */
[----:B------:R-:W-:Y:S06]  /*2f30*/  BAR.SYNC.DEFER_BLOCKING 0x2, 0x1a0 ;  /* 0x0086800000007b1d */ /* 0x000fec0000010000 */
[----:B------:R-:W-:Y:S01]  /*2f40*/  NOP ;  /* 0x0000000000007918 */ /* 0x000fe20000000000 */
[----:B------:R-:W-:Y:S02]  /*2f50*/  UMOV UR4, 0x50 ;  /* 0x0000005000047882 */ /* 0x000fe40000000000 */
[----:B------:R-:W-:-:S02]  /*2f60*/  ULEA UR8, UR8, UR4, 0x18 ;  /* 0x0000000408087291 */ /* 0x000fc4000f8ec0ff */
[----:B------:R-:W-:-:S04]  /*2f70*/  ULOP3.LUT UR4, UR5, 0xffff, URZ, 0xc0, !UPT ;  /* 0x0000ffff05047892 */ /* 0x000fc8000f8ec0ff */
[----:B------:R-:W-:-:S03]  /*2f80*/  USHF.R.U32.HI UR4, URZ, 0x5, UR4 ;  /* 0x00000005ff047899 */ /* 0x000fc60008011604 */
[----:B------:R-:W1:Y:S01]  /*2f90*/  LDS R0, [UR8] ;  /* 0x00000008ff007984 */ /* 0x000e620008000800 */
[----:B------:R-:W-:Y:S02]  /*2fa0*/  UIADD3 UR5, UPT, UPT, UR4, 0x10, URZ ;  /* 0x0000001004057890 */ /* 0x000fe4000fffe0ff */
[----:B------:R-:W-:Y:S02]  /*2fb0*/  USHF.L.U32 UR6, UR6, UR4, URZ ;  /* 0x0000000406067299 */ /* 0x000fe400080006ff */
[----:B------:R-:W-:-:S04]  /*2fc0*/  USHF.L.U32 UR4, UR9, UR5, URZ ;  /* 0x0000000509047299 */ /* 0x000fc800080006ff */
[----:B------:R-:W-:-:S04]  /*2fd0*/  ULOP3.LUT UR4, UR4, UR6, URZ, 0xfc, !UPT ;  /* 0x0000000604047292 */ /* 0x000fc8000f8efcff */
[----:B------:R-:W-:Y:S01]  /*2fe0*/  ULOP3.LUT UR6, UR4, 0xffff, URZ, 0xc0, !UPT ;  /* 0x0000ffff04067892 */ /* 0x000fe2000f8ec0ff */
[----:B-1----:R-:W-:-:S13]  /*2ff0*/  R2UR UR7, R0 ;  /* 0x00000000000772ca */ /* 0x002fda00000e0000 */
[----:B------:R-:W-:-:S04]  /*3000*/  ULOP3.LUT UR5, UR4, 0xffff, UR7, 0x80, !UPT ;  /* 0x0000ffff04057892 */ /* 0x000fc8000f8e8007 */
[----:B------:R-:W-:-:S09]  /*3010*/  UISETP.NE.AND UP0, UPT, UR5, UR6, UPT ;  /* 0x000000060500728c */ /* 0x000fd2000bf05270 */
[----:B------:R-:W-:Y:S05]  /*3020*/  BRA.U UP0, `(.L_x_28) ;  /* 0x00000001004c7547 */ /* 0x000fea000b800000 */
[----:B------:R-:W-:Y:S02]  /*3030*/  USHF.R.U32.HI UR5, URZ, 0x10, UR4 ;  /* 0x00000010ff057899 */ /* 0x000fe40008011604 */
[----:B------:R-:W-:-:S04]  /*3040*/  USHF.R.U32.HI UR6, URZ, 0x10, UR7 ;  /* 0x00000010ff067899 */ /* 0x000fc80008011607 */
[----:B------:R-:W-:-:S04]  /*3050*/  ULOP3.LUT UR6, UR6, UR5, URZ, 0xc0, !UPT ;  /* 0x0000000506067292 */ /* 0x000fc8000f8ec0ff */
[----:B------:R-:W-:-:S09]  /*3060*/  UISETP.NE.AND UP0, UPT, UR6, UR5, UPT ;  /* 0x000000050600728c */ /* 0x000fd2000bf05270 */
[----:B------:R-:W-:Y:S05]  /*3070*/  BRA.U UP0, `(.L_x_29) ;  /* 0x00000001002c7547 */ /* 0x000fea000b800000 */
[----:B------:R-:W1:Y:S01]  /*3080*/  S2R R2, SR_LANEID ;  /* 0x0000000000027919 */ /* 0x000e620000000000 */
[----:B------:R-:W-:-:S03]  /*3090*/  ULOP3.LUT UR5, URZ, UR4, URZ, 0x33, !UPT ;  /* 0x00000004ff057292 */ /* 0x000fc6000f8e33ff */
[----:B------:R-:W-:Y:S02]  /*30a0*/  VOTEU.ANY UR4, UPT, PT ;  /* 0x0000000000047886 */ /* 0x000fe400038e0100 */
[----:B------:R-:W-:Y:S01]  /*30b0*/  UFLO.U32 UR4, UR4 ;  /* 0x00000004000472bd */ /* 0x000fe200080e0000 */
[----:B------:R-:W-:-:S04]  /*30c0*/  IMAD.U32 R0, RZ, RZ, UR5 ;  /* 0x00000005ff007e24 */ /* 0x000fc8000f8e00ff */
[----:B------:R-:W2:Y:S02]  /*30d0*/  REDUX UR6, R0 ;  /* 0x00000000000673c4 */ /* 0x000ea40000000000 */
[----:B------:R3:W-:Y:S01]  /*30e0*/  UTCATOMSWS.AND URZ, UR5 ;  /* 0x0000000500ff79e3 */ /* 0x0007e20008000000 */
[----:B-1----:R-:W-:Y:S02]  /*30f0*/  ISETP.EQ.U32.AND P0, PT, R2, UR4, PT ;  /* 0x0000000402007c0c */ /* 0x002fe4000bf02070 */
[----:B--2---:R-:W-:-:S11]  /*3100*/  MOV R0, UR6 ;  /* 0x0000000600007c02 */ /* 0x004fd60008000f00 */
[----:B------:R3:W-:Y:S01]  /*3110*/  @P0 ATOMS.AND RZ, [UR8], R0 ;  /* 0x00000000ffff098c */ /* 0x0007e2000a800008 */
[----:B------:R-:W-:Y:S05]  /*3120*/  BRA `(.L_x_30) ;  /* 0x0000000000147947 */ /* 0x000fea0003800000 */
.L_x_29:
[----:B------:R-:W-:Y:S02]  /*3130*/  MOV R2, 0x3150 ;  /* 0x0000315000027802 */ /* 0x000fe40000000f00 */
[----:B------:R-:W-:Y:S05]  /*3140*/  CALL.REL.NOINC `($__internal_0_$__cuda_sm10x_tcgen05_guardrail_trap_col_being_dealloced_not_returned_by_alloc) ;  /* 0x0000008c00587944 */ /* 0x000fea0003c00000 */
[----:B------:R-:W-:Y:S05]  /*3150*/  BRA `(.L_x_30) ;  /* 0x0000000000087947 */ /* 0x000fea0003800000 */
.L_x_28:
[----:B------:R-:W-:Y:S02]  /*3160*/  MOV R2, 0x3180 ;  /* 0x0000318000027802 */ /* 0x000fe40000000f00 */
[----:B------:R-:W-:Y:S05]  /*3170*/  CALL.REL.NOINC `($__internal_2_$__cuda_sm10x_tcgen05_guardrail_trap_unallocated_columns_being_dealloced) ;  /* 0x0000008c00647944 */ /* 0x000fea0003c00000 */
.L_x_30:
[----:B------:R-:W-:Y:S01]  /*3180*/  NOP ;  /* 0x0000000000007918 */ /* 0x000fe20000000000 */
[----:B------:R-:W-:Y:S05]  /*3190*/  BRA `(.L_x_2) ;  /* 0x0000001000547947 */ /* 0x000fea0003800000 */
.L_x_1:
[----:B------:R-:W1:Y:S02]  /*31a0*/  S2R R0, SR_TID.X ;  /* 0x0000000000007919 */ /* 0x000e640000002100 */
[----:B-1----:R-:W-:-:S04]  /*31b0*/  SHF.R.U32.HI R0, RZ, 0x5, R0 ;  /* 0x00000005ff007819 */ /* 0x002fc80000011600 */
[----:B------:R-:W-:-:S13]  /*31c0*/  R2UR UR4, R0 ;  /* 0x00000000000472ca */ /* 0x000fda00000e0000 */
[----:B------:R-:W-:-:S09]  /*31d0*/  UISETP.NE.AND UP0, UPT, UR4, 0xe, UPT ;  /* 0x0000000e0400788c */ /* 0x000fd2000bf05270 */
[----:B------:R-:W-:Y:S05]  /*31e0*/  BRA.U !UP0, `(.L_x_31) ;  /* 0x0000000108187547 */ /* 0x000fea000b800000 */
[----:B------:R-:W-:-:S13]  /*31f0*/  R2UR UR4, R0 ;  /* 0x00000000000472ca */ /* 0x000fda00000e0000 */
[----:B------:R-:W-:-:S09]  /*3200*/  UISETP.NE.AND UP0, UPT, UR4, 0xf, UPT ;  /* 0x0000000f0400788c */ /* 0x000fd2000bf05270 */
[----:B------:R-:W-:Y:S05]  /*3210*/  BRA.U UP0, `(.L_x_2) ;  /* 0x0000001100347547 */ /* 0x000fea000b800000 */
[----:B------:R-:W-:-:S08]  /*3220*/  NOP ;  /* 0x0000000000007918 */ /* 0x000fd00000000000 */
[----:B------:R-:W1:-:S00]  /*3230*/  USETMAXREG.DEALLOC.CTAPOOL 0x30 ;  /* 0x00000030000079c8 */ /* 0x000e4000080e0500 */
[----:B-1----:R-:W-:Y:S05]  /*3240*/  BRA `(.L_x_32) ;  /* 0x0000005c002c7947 */ /* 0x002fea0003800000 */
.L_x_31:
[----:B------:R-:W-:-:S08]  /*3250*/  NOP ;  /* 0x0000000000007918 */ /* 0x000fd00000000000 */
[----:B------:R-:W1:-:S00]  /*3260*/  USETMAXREG.DEALLOC.CTAPOOL 0x30 ;  /* 0x00000030000079c8 */ /* 0x000e4000080e0500 */
[----:B-1----:R-:W2:Y:S01]  /*3270*/  LDL R0, [R1] ;  /* 0x0000000001007983 */ /* 0x002ea20000100800 */
[----:B------:R-:W1:Y:S01]  /*3280*/  LDCU UR4, c[0x0][0x610] ;  /* 0x0000c200ff0477ac */ /* 0x000e620008000800 */
[----:B------:R-:W3:Y:S01]  /*3290*/  LDCU.U8 UR8, c[0x0][0x614] ;  /* 0x0000c280ff0877ac */ /* 0x000ee20008000000 */
[----:B------:R-:W4:Y:S01]  /*32a0*/  LDCU.U8 UR6, c[0x0][0x615] ;  /* 0x0000c2a0ff0677ac */ /* 0x000f220008000000 */
[----:B------:R-:W5:Y:S01]  /*32b0*/  LDCU UR9, c[0x0][0x38c] ;  /* 0x00007180ff0977ac */ /* 0x000f620008000800 */
[----:B------:R-:W1:Y:S01]  /*32c0*/  LDCU UR7, c[0x0][0x61c] ;  /* 0x0000c380ff0777ac */ /* 0x000e620008000800 */
[----:B------:R-:W1:Y:S01]  /*32d0*/  LDCU UR10, c[0x0][0x624] ;  /* 0x0000c480ff0a77ac */ /* 0x000e620008000800 */
[----:B------:R-:W1:Y:S01]  /*32e0*/  LDCU.U8 UR12, c[0x0][0x620] ;  /* 0x0000c400ff0c77ac */ /* 0x000e620008000000 */
[----:B------:R-:W-:Y:S01]  /*32f0*/  UMOV UR39, 0x1 ;  /* 0x0000000100277882 */ /* 0x000fe20000000000 */
[----:B-----5:R-:W-:Y:S01]  /*3300*/  UISETP.GT.AND UP1, UPT, UR9, URZ, UPT ;  /* 0x000000ff0900728c */ /* 0x020fe2000bf24270 */
[----:B--2---:R-:W-:-:S13]  /*3310*/  R2UR UR11, R0 ;  /* 0x00000000000b72ca */ /* 0x004fda00000e0000 */
[----:B-1----:R-:W-:Y:S02]  /*3320*/  UIMAD.WIDE.U32 UR4, UR11, UR4, URZ ;  /* 0x000000040b0472a5 */ /* 0x002fe4000f8e00ff */
[----:B------:R-:W-:Y:S02]  /*3330*/  UISETP.GE.AND UP0, UPT, UR11, UR10, UPT ;  /* 0x0000000a0b00728c */ /* 0x000fe4000bf06270 */
[----:B------:R-:W-:-:S04]  /*3340*/  UIADD3 UR4, UPT, UPT, UR11, -UR5, URZ ;  /* 0x800000050b047290 */ /* 0x000fc8000fffe0ff */
[----:B---3--:R-:W-:Y:S02]  /*3350*/  USHF.R.U32.HI UR4, URZ, UR8, UR4 ;  /* 0x00000008ff047299 */ /* 0x008fe40008011604 */
[----:B------:R-:W-:Y:S02]  /*3360*/  UIADD3 UR8, UPT, UPT, UR9, -0x1, URZ ;  /* 0xffffffff09087890 */ /* 0x000fe4000fffe0ff */
[----:B------:R-:W-:-:S04]  /*3370*/  UIADD3 UR4, UPT, UPT, UR5, UR4, URZ ;  /* 0x0000000405047290 */ /* 0x000fc8000fffe0ff */
[----:B----4-:R-:W-:Y:S02]  /*3380*/  USHF.R.U32.HI UR36, URZ, UR6, UR4 ;  /* 0x00000006ff247299 */ /* 0x010fe40008011604 */
[----:B------:R-:W-:Y:S02]  /*3390*/  UIADD3 UR6, UPT, UPT, -UR9, URZ, URZ ;  /* 0x000000ff09067290 */ /* 0x000fe4000fffe1ff */
[----:B------:R-:W-:Y:S02]  /*33a0*/  UIMAD.WIDE.U32 UR4, UR36, UR7, URZ ;  /* 0x00000007240472a5 */ /* 0x000fe4000f8e00ff */
[----:B------:R-:W-:Y:S02]  /*33b0*/  USHF.R.S32.HI UR6, URZ, 0x1f, UR6 ;  /* 0x0000001fff067899 */ /* 0x000fe40008011406 */
[----:B------:R-:W-:Y:S02]  /*33c0*/  USHF.R.S32.HI UR7, URZ, 0x1f, UR8 ;  /* 0x0000001fff077899 */ /* 0x000fe40008011408 */
[----:B------:R-:W-:-:S02]  /*33d0*/  ULEA.HI UR6, UR6, -UR9, URZ, 0x7 ;  /* 0x8000000906067291 */ /* 0x000fc4000f8f38ff */
[----:B------:R-:W-:Y:S02]  /*33e0*/  ULEA.HI UR7, UR7, UR8, URZ, 0x7 ;  /* 0x0000000807077291 */ /* 0x000fe4000f8f38ff */
[----:B------:R-:W-:Y:S02]  /*33f0*/  USHF.R.S32.HI UR6, URZ, 0x7, UR6 ;  /* 0x00000007ff067899 */ /* 0x000fe40008011406 */
[----:B------:R-:W-:Y:S02]  /*3400*/  UIADD3 UR4, UPT, UPT, UR36, -UR5, URZ ;  /* 0x8000000524047290 */ /* 0x000fe4000fffe0ff */
[----:B------:R-:W-:Y:S02]  /*3410*/  ULEA.HI.SX32 UR42, UR7, 0x1, 0x19 ;  /* 0x00000001072a7891 */ /* 0x000fe4000f8fcaff */
[----:B------:R-:W-:Y:S02]  /*3420*/  UIADD3 UR6, UPT, UPT, -UR6, URZ, URZ ;  /* 0x000000ff06067290 */ /* 0x000fe4000fffe1ff */
[----:B------:R-:W-:Y:S01]  /*3430*/  USHF.R.U32.HI UR4, URZ, UR12, UR4 ;  /* 0x0000000cff047299 */ /* 0x000fe20008011604 */
[----:B------:R-:W-:-:S02]  /*3440*/  UMOV UR7, URZ ;  /* 0x000000ff00077c82 */ /* 0x000fc40008000000 */
[----:B------:R-:W-:Y:S01]  /*3450*/  UMOV UR12, 0x1 ;  /* 0x00000001000c7882 */ /* 0x000fe20000000000 */
[----:B------:R-:W-:Y:S01]  /*3460*/  UIADD3 UR4, UPT, UPT, UR5, UR4, URZ ;  /* 0x0000000405047290 */ /* 0x000fe2000fffe0ff */
[----:B------:R-:W-:Y:S01]  /*3470*/  @!UP1 UMOV UR42, UR6 ;  /* 0x00000006002a9c82 */ /* 0x000fe20008000000 */
[----:B------:R-:W-:Y:S10]  /*3480*/  BRA.U UP0, `(.L_x_33) ;  /* 0x0000000900c07547 */ /* 0x000ff4000b800000 */
[----:B------:R-:W1:Y:S01]  /*3490*/  LDCU.U8 UR9, c[0x0][0x621] ;  /* 0x0000c420ff0977ac */ /* 0x000e620008000000 */
[----:B------:R-:W2:Y:S01]  /*34a0*/  S2UR UR6, SR_CgaCtaId ;  /* 0x00000000000679c3 */ /* 0x000ea20000008800 */
[----:B------:R-:W-:Y:S01]  /*34b0*/  R2UR UR8, R0 ;  /* 0x00000000000872ca */ /* 0x000fe200000e0000 */
[----:B------:R-:W3:Y:S01]  /*34c0*/  LDCU UR7, c[0x0][0x618] ;  /* 0x0000c300ff0777ac */ /* 0x000ee20008000800 */
[----:B------:R-:W4:Y:S01]  /*34d0*/  LDCU UR5, c[0x0][0x60c] ;  /* 0x0000c180ff0577ac */ /* 0x000f220008000800 */
[----:B------:R-:W-:Y:S02]  /*34e0*/  UIADD3 UR30, UPT, UPT, UR42, -0x1, URZ ;  /* 0xffffffff2a1e7890 */ /* 0x000fe4000fffe0ff */
[----:B------:R-:W-:Y:S01]  /*34f0*/  UIADD3 UR27, UPT, UPT, -UR36, URZ, URZ ;  /* 0x000000ff241b7290 */ /* 0x000fe2000fffe1ff */
[----:B------:R-:W-:Y:S01]  /*3500*/  UMOV UR25, 0x400 ;  /* 0x0000040000197882 */ /* 0x000fe20000000000 */
[----:B------:R-:W2:Y:S01]  /*3510*/  LDCU UR43, c[0x0][0x370] ;  /* 0x00006e00ff2b77ac */ /* 0x000ea20008000800 */
[----:B-1----:R-:W-:-:S02]  /*3520*/  USHF.R.U32.HI UR37, URZ, UR9, UR4 ;  /* 0x00000009ff257299 */ /* 0x002fc40008011604 */
[----:B------:R-:W-:Y:S02]  /*3530*/  UIADD3 UR31, UPT, UPT, UR42, 0x1fffffe, URZ ;  /* 0x01fffffe2a1f7890 */ /* 0x000fe4000fffe0ff */
[----:B------:R-:W-:Y:S01]  /*3540*/  UIADD3 UR4, UPT, UPT, -UR37, URZ, URZ ;  /* 0x000000ff25047290 */ /* 0x000fe2000fffe1ff */
[----:B------:R-:W1:Y:S03]  /*3550*/  LDCU.64 UR40, c[0x0][0x348] ;  /* 0x00006900ff2877ac */ /* 0x000e660008000a00 */
[----:B---3--:R-:W-:Y:S02]  /*3560*/  UIMAD UR36, UR7, UR4, UR36 ;  /* 0x00000004072472a4 */ /* 0x008fe4000f8e0224 */
[----:B----4-:R-:W-:Y:S02]  /*3570*/  UIMAD UR27, UR5, UR27, UR8 ;  /* 0x0000001b051b72a4 */ /* 0x010fe4000f8e0208 */
[----:B------:R-:W-:-:S02]  /*3580*/  USHF.L.U32 UR35, UR30, 0x7, URZ ;  /* 0x000000071e237899 */ /* 0x000fc400080006ff */
[----:B--2---:R-:W-:Y:S01]  /*3590*/  ULEA UR25, UR6, UR25, 0x18 ;  /* 0x0000001906197291 */ /* 0x004fe2000f8ec0ff */
[----:B------:R-:W-:Y:S01]  /*35a0*/  UMOV UR7, URZ ;  /* 0x000000ff00077c82 */ /* 0x000fe20008000000 */
[----:B------:R-:W-:Y:S01]  /*35b0*/  UMOV UR12, 0x1 ;  /* 0x00000001000c7882 */ /* 0x000fe20000000000 */
[----:B------:R-:W-:Y:S01]  /*35c0*/  UMOV UR38, UR8 ;  /* 0x0000000800267c82 */ /* 0x000fe20008000000 */
[----:B------:R-:W-:-:S08]  /*35d0*/  UMOV UR39, 0x1 ;  /* 0x0000000100277882 */ /* 0x000fd00000000000 */
.L_x_42:
[----:B------:R-:W-:Y:S02]  /*35e0*/  USHF.L.U32 UR5, UR12, 0x1f, URZ ;  /* 0x0000001f0c057899 */ /* 0x000fe400080006ff */
[----:B------:R-:W-:-:S04]  /*35f0*/  ULEA UR4, UR7, UR25, 0x3 ;  /* 0x0000001907047291 */ /* 0x000fc8000f8e18ff */
[----:B------:R-:W-:-:S05]  /*3600*/  MOV R0, UR5 ;  /* 0x0000000500007c02 */ /* 0x000fca0008000f00 */
[----:B------:R-:W2:Y:S02]  /*3610*/  SYNCS.PHASECHK.TRANS64.TRYWAIT P0, [UR4+0x70], R0 ;  /* 0x00007000ff0075a7 */ /* 0x000ea40008001104 */
[----:B--2---:R-:W-:Y:S05]  /*3620*/  @!P0 BRA `(.L_x_34) ;  /* 0x0000007c00c48947 */ /* 0x004fea0003800000 */
.L_x_100:
[----:B------:R-:W-:Y:S01]  /*3630*/  ELECT P0, URZ, PT ;  /* 0x0000000000ff782f */ /* 0x000fe20003800000 */
[----:B------:R-:W-:Y:S02]  /*3640*/  ULEA UR32, UR7, UR25, 0xe ;  /* 0x0000001907207291 */ /* 0x000fe4000f8e70ff */
[----:B-1----:R-:W-:Y:S02]  /*3650*/  UIADD3 UR8, UP0, UPT, UR40, 0x100, URZ ;  /* 0x0000010028087890 */ /* 0x002fe4000ff1e0ff */
[----:B------:R-:W-:Y:S02]  /*3660*/  USHF.L.U32 UR5, UR39, 0x1f, URZ ;  /* 0x0000001f27057899 */ /* 0x000fe400080006ff */
[----:B------:R-:W-:Y:S02]  /*3670*/  UIADD3 UR32, UPT, UPT, UR32, 0x10c00, URZ ;  /* 0x00010c0020207890 */ /* 0x000fe4000fffe0ff */
[----:B------:R-:W-:Y:S02]  /*3680*/  UIADD3 UR33, UPT, UPT, UR4, 0x20, URZ ;  /* 0x0000002004217890 */ /* 0x000fe4000fffe0ff */
[----:B------:R-:W-:-:S02]  /*3690*/  UIADD3.X UR9, UPT, UPT, URZ, UR41, URZ, UP0, !UPT ;  /* 0x00000029ff097290 */ /* 0x000fc400087fe4ff */
[----:B--2---:R-:W-:Y:S01]  /*36a0*/  @P0 IMAD.MOV.U32 R0, RZ, RZ, 0x4000 ;  /* 0x00004000ff000424 */ /* 0x004fe200078e00ff */
[----:B------:R-:W-:-:S03]  /*36b0*/  UMOV UR34, URZ ;  /* 0x000000ff00227c82 */ /* 0x000fc60008000000 */
[----:B------:R1:W-:Y:S03]  /*36c0*/  @P0 SYNCS.ARRIVE.TRANS64 RZ, [UR4+0x20], R0 ;  /* 0x00002000ffff09a7 */ /* 0x0003e60008000004 */
[----:B------:R2:W-:Y:S01]  /*36d0*/  UTMALDG.4D [UR32], [UR8], desc[URZ] ;  /* 0x0000ff20080075b4 */ /* 0x0005e20008019000 */
[----:B-1----:R-:W-:-:S04]  /*36e0*/  MOV R0, UR5 ;  /* 0x0000000500007c02 */ /* 0x002fc80008000f00 */
[----:B------:R-:W1:Y:S02]  /*36f0*/  SYNCS.PHASECHK.TRANS64.TRYWAIT P0, [UR25+0x10], R0 ;  /* 0x00001000ff0075a7 */ /* 0x000e640008001119 */
[----:B-12---:R-:W-:Y:S05]  /*3700*/  @!P0 BRA `(.L_x_35) ;  /* 0x0000007c00ac8947 */ /* 0x006fea0003800000 */
.L_x_102:
[----:B------:R-:W-:Y:S01]  /*3710*/  ELECT P0, URZ, PT ;  /* 0x0000000000ff782f */ /* 0x000fe20003800000 */
[----:B------:R-:W-:Y:S02]  /*3720*/  UIADD3 UR8, UP0, UPT, UR40, 0x80, URZ ;  /* 0x0000008028087890 */ /* 0x000fe4000ff1e0ff */
[----:B------:R-:W-:Y:S02]  /*3730*/  USHF.L.U32 UR27, UR27, 0x8, URZ ;  /* 0x000000081b1b7899 */ /* 0x000fe400080006ff */
[----:B------:R-:W-:Y:S02]  /*3740*/  UIADD3 UR24, UPT, UPT, UR25, 0x8c00, URZ ;  /* 0x00008c0019187890 */ /* 0x000fe4000fffe0ff */
[----:B------:R-:W-:Y:S01]  /*3750*/  UIADD3.X UR9, UPT, UPT, URZ, UR41, URZ, UP0, !UPT ;  /* 0x00000029ff097290 */ /* 0x000fe200087fe4ff */
[----:B------:R-:W-:Y:S01]  /*3760*/  UMOV UR26, URZ ;  /* 0x000000ff001a7c82 */ /* 0x000fe20008000000 */
[----:B------:R-:W-:Y:S01]  /*3770*/  UMOV UR28, UR36 ;  /* 0x00000024001c7c82 */ /* 0x000fe20008000000 */
[----:B------:R-:W-:-:S03]  /*3780*/  UMOV UR29, UR37 ;  /* 0x00000025001d7c82 */ /* 0x000fc60008000000 */
[----:B-1----:R-:W-:Y:S01]  /*3790*/  @P0 IMAD.MOV.U32 R0, RZ, RZ, 0x4000 ;  /* 0x00004000ff000424 */ /* 0x002fe200078e00ff */
[----:B------:R-:W-:Y:S02]  /*37a0*/  UIADD3 UR7, UPT, UPT, UR7, 0x1, URZ ;  /* 0x0000000107077890 */ /* 0x000fe4000fffe0ff */
[----:B------:R-:W-:Y:S01]  /*37b0*/  UIADD3 UR16, UP0, UPT, UR40, 0x80, URZ ;  /* 0x0000008028107890 */ /* 0x000fe2000ff1e0ff */
[----:B------:R1:W-:Y:S01]  /*37c0*/  @P0 SYNCS.ARRIVE.TRANS64 RZ, [UR25], R0 ;  /* 0x00000000ffff09a7 */ /* 0x0003e20008000019 */
[----:B------:R2:W-:Y:S01]  /*37d0*/  UTMALDG.4D [UR24], [UR8], desc[URZ] ;  /* 0x0000ff18080075b4 */ /* 0x0005e20008019000 */
[----:B-1----:R-:W-:-:S04]  /*37e0*/  MOV R0, UR5 ;  /* 0x0000000500007c02 */ /* 0x002fc80008000f00 */
[----:B------:R-:W1:Y:S01]  /*37f0*/  SYNCS.PHASECHK.TRANS64.TRYWAIT P0, [UR25+0x18], R0 ;  /* 0x00001800ff0075a7 */ /* 0x000e620008001119 */
[----:B--2---:R-:W-:Y:S01]  /*3800*/  UIADD3 UR8, UPT, UPT, UR25, 0xcc00, URZ ;  /* 0x0000cc0019087890 */ /* 0x004fe2000fffe0ff */
[----:B-1----:R-:W-:Y:S11]  /*3810*/  @!P0 BRA `(.L_x_36) ;  /* 0x0000007c00888947 */ /* 0x002ff60003800000 */
.L_x_104:
[----:B------:R-:W-:Y:S01]  /*3820*/  ELECT P0, URZ, PT ;  /* 0x0000000000ff782f */ /* 0x000fe20003800000 */
[----:B------:R-:W-:Y:S02]  /*3830*/  UISETP.NE.AND UP1, UPT, UR7, 0xa, UPT ;  /* 0x0000000a0700788c */ /* 0x000fe4000bf25270 */
[----:B------:R-:W-:Y:S02]  /*3840*/  UIADD3 UR9, UPT, UPT, UR25, 0x8, URZ ;  /* 0x0000000819097890 */ /* 0x000fe4000fffe0ff */
[----:B------:R-:W-:Y:S02]  /*3850*/  USEL UR4, URZ, 0x1, UP1 ;  /* 0x00000001ff047887 */ /* 0x000fe40008800000 */
[----:B------:R-:W-:Y:S02]  /*3860*/  USEL UR14, UR7, URZ, UP1 ;  /* 0x000000ff070e7287 */ /* 0x000fe40008800000 */
[----:B------:R-:W-:Y:S02]  /*3870*/  ULOP3.LUT UR15, UR12, UR4, URZ, 0x3c, !UPT ;  /* 0x000000040c0f7292 */ /* 0x000fe4000f8e3cff */
[----:B------:R-:W-:-:S02]  /*3880*/  UIADD3 UR11, UPT, UPT, UR27, 0x80, URZ ;  /* 0x000000801b0b7890 */ /* 0x000fc4000fffe0ff */
[----:B-1----:R-:W-:Y:S01]  /*3890*/  @P0 IMAD.MOV.U32 R0, RZ, RZ, 0x4000 ;  /* 0x00004000ff000424 */ /* 0x002fe200078e00ff */
[----:B------:R-:W-:Y:S02]  /*38a0*/  USHF.L.U32 UR7, UR15, 0x1f, URZ ;  /* 0x0000001f0f077899 */ /* 0x000fe400080006ff */
[----:B------:R-:W-:Y:S01]  /*38b0*/  UIADD3.X UR5, UPT, UPT, URZ, UR41, URZ, UP0, !UPT ;  /* 0x00000029ff057290 */ /* 0x000fe200087fe4ff */
[----:B------:R1:W-:Y:S01]  /*38c0*/  @P0 SYNCS.ARRIVE.TRANS64 RZ, [UR25+0x8], R0 ;  /* 0x00000800ffff09a7 */ /* 0x0003e20008000019 */
[----:B------:R-:W-:Y:S01]  /*38d0*/  ULEA UR6, UR14, UR25, 0x3 ;  /* 0x000000190e067291 */ /* 0x000fe2000f8e18ff */
[----:B------:R-:W-:Y:S01]  /*38e0*/  UMOV UR10, URZ ;  /* 0x000000ff000a7c82 */ /* 0x000fe20008000000 */
[----:B------:R-:W-:Y:S01]  /*38f0*/  UMOV UR12, UR36 ;  /* 0x00000024000c7c82 */ /* 0x000fe20008000000 */
[----:B------:R-:W-:Y:S01]  /*3900*/  UMOV UR13, UR37 ;  /* 0x00000025000d7c82 */ /* 0x000fe20008000000 */
[----:B------:R-:W-:-:S03]  /*3910*/  UMOV UR4, UR16 ;  /* 0x0000001000047c82 */ /* 0x000fc60008000000 */
[----:B------:R2:W-:Y:S01]  /*3920*/  UTMALDG.4D [UR8], [UR4], desc[URZ] ;  /* 0x0000ff08040075b4 */ /* 0x0005e20008019000 */
[----:B-1----:R-:W-:-:S04]  /*3930*/  MOV R0, UR7 ;  /* 0x0000000700007c02 */ /* 0x002fc80008000f00 */
[----:B------:R-:W1:Y:S02]  /*3940*/  SYNCS.PHASECHK.TRANS64.TRYWAIT P0, [UR6+0x70], R0 ;  /* 0x00007000ff0075a7 */ /* 0x000e640008001106 */
[----:B-12---:R-:W-:Y:S05]  /*3950*/  @!P0 BRA `(.L_x_37) ;  /* 0x0000007c00588947 */ /* 0x006fea0003800000 */
.L_x_106:
[----:B------:R-:W-:Y:S01]  /*3960*/  ELECT P0, URZ, PT ;  /* 0x0000000000ff782f */ /* 0x000fe20003800000 */
[----:B------:R-:W-:Y:S02]  /*3970*/  ULEA UR8, UR14, UR25, 0xe ;  /* 0x000000190e087291 */ /* 0x000fe4000f8e70ff */
[----:B------:R-:W-:Y:S02]  /*3980*/  UIADD3 UR4, UP0, UPT, UR40, 0x180, URZ ;  /* 0x0000018028047890 */ /* 0x000fe4000ff1e0ff */
[----:B------:R-:W-:Y:S02]  /*3990*/  UIADD3 UR8, UPT, UPT, UR8, 0x10c00, URZ ;  /* 0x00010c0008087890 */ /* 0x000fe4000fffe0ff */
[----:B------:R-:W-:Y:S02]  /*39a0*/  UIADD3 UR9, UPT, UPT, UR6, 0x20, URZ ;  /* 0x0000002006097890 */ /* 0x000fe4000fffe0ff */
[----:B------:R-:W-:Y:S02]  /*39b0*/  UIADD3.X UR5, UPT, UPT, URZ, UR41, URZ, UP0, !UPT ;  /* 0x00000029ff057290 */ /* 0x000fe400087fe4ff */
[----:B------:R-:W-:-:S02]  /*39c0*/  UIADD3 UR7, UPT, UPT, UR14, 0x1, URZ ;  /* 0x000000010e077890 */ /* 0x000fc4000fffe0ff */
[----:B-1----:R-:W-:Y:S01]  /*39d0*/  @P0 MOV R0, 0x4000 ;  /* 0x0000400000000802 */ /* 0x002fe20000000f00 */
[----:B------:R-:W-:Y:S01]  /*39e0*/  UMOV UR10, URZ ;  /* 0x000000ff000a7c82 */ /* 0x000fe20008000000 */
[----:B------:R-:W-:Y:S01]  /*39f0*/  UMOV UR11, UR35 ;  /* 0x00000023000b7c82 */ /* 0x000fe20008000000 */
[----:B------:R-:W-:Y:S01]  /*3a00*/  UISETP.NE.AND UP0, UPT, UR7, 0xa, UPT ;  /* 0x0000000a0700788c */ /* 0x000fe2000bf05270 */
[----:B------:R1:W-:Y:S01]  /*3a10*/  @P0 SYNCS.ARRIVE.TRANS64 RZ, [UR6+0x20], R0 ;  /* 0x00002000ffff09a7 */ /* 0x0003e20008000006 */
[----:B------:R-:W-:Y:S01]  /*3a20*/  UMOV UR12, UR36 ;  /* 0x00000024000c7c82 */ /* 0x000fe20008000000 */
[----:B------:R-:W-:Y:S01]  /*3a30*/  UMOV UR13, UR37 ;  /* 0x00000025000d7c82 */ /* 0x000fe20008000000 */
[----:B------:R-:W-:Y:S01]  /*3a40*/  USEL UR7, UR7, URZ, UP0 ;  /* 0x000000ff07077287 */ /* 0x000fe20008000000 */
[----:B------:R2:W-:Y:S01]  /*3a50*/  UTMALDG.4D [UR8], [UR4], desc[URZ] ;  /* 0x0000ff08040075b4 */ /* 0x0005e20008019000 */
[----:B------:R-:W-:Y:S02]  /*3a60*/  ULOP3.LUT UR39, UR39, 0x1, URZ, 0x3c, !UPT ;  /* 0x0000000127277892 */ /* 0x000fe4000f8e3cff */
[----:B--2---:R-:W-:-:S02]  /*3a70*/  USEL UR12, URZ, 0x1, UP0 ;  /* 0x00000001ff0c7887 */ /* 0x004fc40008000000 */
[----:B------:R-:W-:Y:S02]  /*3a80*/  UISETP.GE.AND UP0, UPT, UR42, 0x2, UPT ;  /* 0x000000022a00788c */ /* 0x000fe4000bf06270 */
[----:B------:R-:W-:-:S07]  /*3a90*/  ULOP3.LUT UR12, UR15, UR12, URZ, 0x3c, !UPT ;  /* 0x0000000c0f0c7292 */ /* 0x000fce000f8e3cff */
[----:B------:R-:W-:Y:S05]  /*3aa0*/  BRA.U !UP0, `(.L_x_38) ;  /* 0x0000000108cc7547 */ /* 0x000fea000b800000 */
[----:B------:R-:W-:Y:S01]  /*3ab0*/  HFMA2 R4, -RZ, RZ, 0, 2 ;  /* 0x00004000ff047431 */ /* 0x000fe200000001ff */
[----:B------:R-:W-:Y:S02]  /*3ac0*/  UIADD3 UR26, UP1, UPT, UR40, 0x100, URZ ;  /* 0x00000100281a7890 */ /* 0x000fe4000ff3e0ff */
[----:B------:R-:W-:Y:S02]  /*3ad0*/  UIADD3 UR22, UP0, UPT, UR40, 0x180, URZ ;  /* 0x0000018028167890 */ /* 0x000fe4000ff1e0ff */
[----:B------:R-:W-:Y:S02]  /*3ae0*/  UIADD3.X UR27, UPT, UPT, URZ, UR41, URZ, UP1, !UPT ;  /* 0x00000029ff1b7290 */ /* 0x000fe40008ffe4ff */
[----:B------:R-:W-:Y:S01]  /*3af0*/  UIADD3.X UR23, UPT, UPT, URZ, UR41, URZ, UP0, !UPT ;  /* 0x00000029ff177290 */ /* 0x000fe200087fe4ff */
[----:B------:R-:W-:Y:S01]  /*3b00*/  UMOV UR14, URZ ;  /* 0x000000ff000e7c82 */ /* 0x000fe20008000000 */
[----:B------:R-:W-:Y:S01]  /*3b10*/  UMOV UR18, URZ ;  /* 0x000000ff00127c82 */ /* 0x000fe20008000000 */
[----:B------:R-:W-:-:S09]  /*3b20*/  UMOV UR10, URZ ;  /* 0x000000ff000a7c82 */ /* 0x000fd20008000000 */
.L_x_41:
[----:B------:R-:W-:Y:S02]  /*3b30*/  USHF.L.U32 UR4, UR12, 0x1f, URZ ;  /* 0x0000001f0c047899 */ /* 0x000fe400080006ff */
[----:B------:R-:W-:Y:S02]  /*3b40*/  ULEA UR5, UR7, UR25, 0x3 ;  /* 0x0000001907057291 */ /* 0x000fe4000f8e18ff */
[----:B------:R-:W-:Y:S02]  /*3b50*/  UIADD3 UR6, UPT, UPT, UR7, 0x1, URZ ;  /* 0x0000000107067890 */ /* 0x000fe4000fffe0ff */
[----:B-1----:R-:W-:Y:S01]  /*3b60*/  MOV R0, UR4 ;  /* 0x0000000400007c02 */ /* 0x002fe20008000f00 */
[----:B------:R-:W-:Y:S02]  /*3b70*/  UIADD3 UR19, UPT, UPT, UR31, -UR14, URZ ;  /* 0x8000000e1f137290 */ /* 0x000fe4000fffe0ff */
[----:B------:R-:W-:Y:S02]  /*3b80*/  ULEA UR16, UR7, UR25, 0xe ;  /* 0x0000001907107291 */ /* 0x000fe4000f8e70ff */
[----:B------:R-:W1:Y:S01]  /*3b90*/  SYNCS.PHASECHK.TRANS64.TRYWAIT P0, [UR5+0x70], R0 ;  /* 0x00007000ff0075a7 */ /* 0x000e620008001105 */
[----:B------:R-:W-:Y:S01]  /*3ba0*/  UISETP.NE.AND UP0, UPT, UR6, 0xa, UPT ;  /* 0x0000000a0600788c */ /* 0x000fe2000bf05270 */
[----:B-12---:R-:W-:Y:S10]  /*3bb0*/  @!P0 BRA `(.L_x_39) ;  /* 0x0000007800e08947 */ /* 0x006ff40003800000 */
.L_x_108:
[----:B------:R-:W-:Y:S01]  /*3bc0*/  ELECT P0, URZ, PT ;  /* 0x0000000000ff782f */ /* 0x000fe20003800000 */
[----:B------:R-:W-:Y:S02]  /*3bd0*/  USEL UR4, URZ, 0x1, UP0 ;  /* 0x00000001ff047887 */ /* 0x000fe40008000000 */
[----:B------:R-:W-:Y:S02]  /*3be0*/  USHF.L.U32 UR19, UR19, 0x7, URZ ;  /* 0x0000000713137899 */ /* 0x000fe400080006ff */
[----:B------:R-:W-:Y:S02]  /*3bf0*/  ULOP3.LUT UR15, UR12, UR4, URZ, 0x3c, !UPT ;  /* 0x000000040c0f7292 */ /* 0x000fe4000f8e3cff */
[----:B------:R-:W-:Y:S02]  /*3c00*/  USEL UR4, UR6, URZ, UP0 ;  /* 0x000000ff06047287 */ /* 0x000fe40008000000 */
[----:B------:R-:W-:Y:S02]  /*3c10*/  UIADD3 UR16, UPT, UPT, UR16, 0x10c00, URZ ;  /* 0x00010c0010107890 */ /* 0x000fe4000fffe0ff */
[----:B------:R-:W-:-:S02]  /*3c20*/  UIADD3 UR17, UPT, UPT, UR5, 0x20, URZ ;  /* 0x0000002005117890 */ /* 0x000fc4000fffe0ff */
[----:B------:R-:W-:Y:S01]  /*3c30*/  @P0 IMAD.MOV.U32 R2, RZ, RZ, 0x4000 ;  /* 0x00004000ff020424 */ /* 0x000fe200078e00ff */
[----:B------:R-:W-:Y:S02]  /*3c40*/  USHF.L.U32 UR7, UR15, 0x1f, URZ ;  /* 0x0000001f0f077899 */ /* 0x000fe400080006ff */
[----:B------:R-:W-:Y:S01]  /*3c50*/  ULEA UR6, UR4, UR25, 0x3 ;  /* 0x0000001904067291 */ /* 0x000fe2000f8e18ff */
[----:B------:R2:W-:Y:S01]  /*3c60*/  @P0 SYNCS.ARRIVE.TRANS64 RZ, [UR5+0x20], R2 ;  /* 0x00002002ffff09a7 */ /* 0x0005e20008000005 */
[----:B------:R-:W-:Y:S01]  /*3c70*/  UMOV UR20, UR36 ;  /* 0x0000002400147c82 */ /* 0x000fe20008000000 */
[----:B------:R-:W-:Y:S01]  /*3c80*/  UMOV UR21, UR37 ;  /* 0x0000002500157c82 */ /* 0x000fe20008000000 */
[----:B-1----:R-:W-:Y:S01]  /*3c90*/  MOV R0, UR7 ;  /* 0x0000000700007c02 */ /* 0x002fe20008000f00 */
[----:B------:R2:W-:Y:S04]  /*3ca0*/  UTMALDG.4D [UR16], [UR26], desc[URZ] ;  /* 0x0000ff101a0075b4 */ /* 0x0005e80008019000 */
[----:B------:R-:W1:Y:S02]  /*3cb0*/  SYNCS.PHASECHK.TRANS64.TRYWAIT P0, [UR6+0x70], R0 ;  /* 0x00007000ff0075a7 */ /* 0x000e640008001106 */
[----:B-12---:R-:W-:Y:S05]  /*3cc0*/  @!P0 BRA `(.L_x_40) ;  /* 0x0000007800bc8947 */ /* 0x006fea0003800000 */
.L_x_110:
[----:B------:R-:W-:Y:S02]  /*3cd0*/  UIADD3 UR7, UPT, UPT, UR4, 0x1, URZ ;  /* 0x0000000104077890 */ /* 0x000fe4000fffe0ff */
[----:B------:R-:W-:Y:S02]  /*3ce0*/  UIADD3 UR14, UPT, UPT, UR14, 0x1, URZ ;  /* 0x000000010e0e7890 */ /* 0x000fe4000fffe0ff */
[----:B------:R-:W-:Y:S02]  /*3cf0*/  UISETP.NE.AND UP0, UPT, UR7, 0xa, UPT ;  /* 0x0000000a0700788c */ /* 0x000fe4000bf05270 */
[----:B------:R-:W-:Y:S01]  /*3d00*/  ULEA UR8, UR4, UR25, 0xe ;  /* 0x0000001904087291 */ /* 0x000fe2000f8e70ff */
[----:B------:R-:W-:Y:S01]  /*3d10*/  ELECT P0, URZ, PT ;  /* 0x0000000000ff782f */ /* 0x000fe20003800000 */
[----:B------:R-:W-:Y:S02]  /*3d20*/  USEL UR4, URZ, 0x1, UP0 ;  /* 0x00000001ff047887 */ /* 0x000fe40008000000 */
[----:B------:R-:W-:-:S02]  /*3d30*/  USEL UR7, UR7, URZ, UP0 ;  /* 0x000000ff07077287 */ /* 0x000fc40008000000 */
[----:B------:R-:W-:Y:S02]  /*3d40*/  UISETP.NE.AND UP0, UPT, UR14, UR30, UPT ;  /* 0x0000001e0e00728c */ /* 0x000fe4000bf05270 */
[----:B------:R-:W-:Y:S02]  /*3d50*/  UIADD3 UR9, UPT, UPT, UR6, 0x20, URZ ;  /* 0x0000002006097890 */ /* 0x000fe4000fffe0ff */
[----:B------:R-:W-:Y:S01]  /*3d60*/  UIADD3 UR8, UPT, UPT, UR8, 0x10c00, URZ ;  /* 0x00010c0008087890 */ /* 0x000fe2000fffe0ff */
[----:B------:R-:W-:Y:S01]  /*3d70*/  UMOV UR11, UR19 ;  /* 0x00000013000b7c82 */ /* 0x000fe20008000000 */
[----:B------:R-:W-:Y:S01]  /*3d80*/  UMOV UR12, UR36 ;  /* 0x00000024000c7c82 */ /* 0x000fe20008000000 */
[----:B------:R-:W-:Y:S01]  /*3d90*/  UMOV UR13, UR37 ;  /* 0x00000025000d7c82 */ /* 0x000fe20008000000 */
[----:B------:R2:W-:Y:S05]  /*3da0*/  @P0 SYNCS.ARRIVE.TRANS64 RZ, [UR6+0x20], R4 ;  /* 0x00002004ffff09a7 */ /* 0x0005ea0008000006 */
[----:B------:R3:W-:Y:S02]  /*3db0*/  UTMALDG.4D [UR8], [UR22], desc[URZ] ;  /* 0x0000ff08160075b4 */ /* 0x0007e40008019000 */
[----:B---3--:R-:W-:Y:S01]  /*3dc0*/  ULOP3.LUT UR12, UR15, UR4, URZ, 0x3c, !UPT ;  /* 0x000000040f0c7292 */ /* 0x008fe2000f8e3cff */
[----:B------:R-:W-:Y:S11]  /*3dd0*/  BRA.U UP0, `(.L_x_41) ;  /* 0xfffffffd00547547 */ /* 0x000ff6000b83ffff */
.L_x_38:
[----:B------:R-:W3:Y:S01]  /*3de0*/  LDCU UR4, c[0x0][0x610] ;  /* 0x0000c200ff0477ac */ /* 0x000ee20008000800 */
[----:B------:R-:W4:Y:S01]  /*3df0*/  LDCU.U8 UR10, c[0x0][0x614] ;  /* 0x0000c280ff0a77ac */ /* 0x000f220008000000 */
[----:B------:R-:W-:Y:S01]  /*3e00*/  UIADD3 UR38, UPT, UPT, UR43, UR38, URZ ;  /* 0x000000262b267290 */ /* 0x000fe2000fffe0ff */
[----:B------:R-:W5:Y:S01]  /*3e10*/  LDCU.U8 UR6, c[0x0][0x615] ;  /* 0x0000c2a0ff0677ac */ /* 0x000f620008000000 */
[----:B------:R-:W1:Y:S02]  /*3e20*/  LDCU.64 UR8, c[0x0][0x618] ;  /* 0x0000c300ff0877ac */ /* 0x000e640008000a00 */
[----:B---3--:R-:W-:Y:S01]  /*3e30*/  UIMAD.WIDE.U32 UR4, UR38, UR4, URZ ;  /* 0x00000004260472a5 */ /* 0x008fe2000f8e00ff */
[----:B------:R-:W3:Y:S01]  /*3e40*/  LDCU.U8 UR11, c[0x0][0x620] ;  /* 0x0000c400ff0b77ac */ /* 0x000ee20008000000 */
[----:B------:R-:W2:Y:S05]  /*3e50*/  LDCU UR27, c[0x0][0x60c] ;  /* 0x0000c180ff1b77ac */ /* 0x000eaa0008000800 */
[----:B------:R-:W-:-:S02]  /*3e60*/  UMOV UR4, UR5 ;  /* 0x0000000500047c82 */ /* 0x000fc40008000000 */
[----:B------:R-:W-:-:S04]  /*3e70*/  UIADD3 UR36, UPT, UPT, UR38, -UR4, URZ ;  /* 0x8000000426247290 */ /* 0x000fc8000fffe0ff */
[----:B----4-:R-:W-:Y:S01]  /*3e80*/  USHF.R.U32.HI UR36, URZ, UR10, UR36 ;  /* 0x0000000aff247299 */ /* 0x010fe20008011624 */
[----:B------:R-:W4:Y:S03]  /*3e90*/  LDCU.U8 UR10, c[0x0][0x621] ;  /* 0x0000c420ff0a77ac */ /* 0x000f260008000000 */
[----:B------:R-:W-:-:S04]  /*3ea0*/  UIADD3 UR36, UPT, UPT, UR4, UR36, URZ ;  /* 0x0000002404247290 */ /* 0x000fc8000fffe0ff */
[----:B-----5:R-:W-:Y:S01]  /*3eb0*/  USHF.R.U32.HI UR36, URZ, UR6, UR36 ;  /* 0x00000006ff247299 */ /* 0x020fe20008011624 */
[----:B------:R-:W5:Y:S03]  /*3ec0*/  LDCU UR6, c[0x0][0x624] ;  /* 0x0000c480ff0677ac */ /* 0x000f660008000800 */
[----:B-1----:R-:W-:-:S07]  /*3ed0*/  UIMAD.WIDE.U32 UR4, UR36, UR9, URZ ;  /* 0x00000009240472a5 */ /* 0x002fce000f8e00ff */
[----:B------:R-:W-:Y:S02]  /*3ee0*/  UMOV UR4, UR5 ;  /* 0x0000000500047c82 */ /* 0x000fe40008000000 */
[----:B------:R-:W-:-:S04]  /*3ef0*/  UIADD3 UR5, UPT, UPT, UR36, -UR4, URZ ;  /* 0x8000000424057290 */ /* 0x000fc8000fffe0ff */
[----:B---3--:R-:W-:Y:S02]  /*3f00*/  USHF.R.U32.HI UR5, URZ, UR11, UR5 ;  /* 0x0000000bff057299 */ /* 0x008fe40008011605 */
[----:B-----5:R-:W-:Y:S02]  /*3f10*/  UISETP.GE.AND UP0, UPT, UR38, UR6, UPT ;  /* 0x000000062600728c */ /* 0x020fe4000bf06270 */
[----:B------:R-:W-:Y:S02]  /*3f20*/  UIADD3 UR4, UPT, UPT, UR4, UR5, URZ ;  /* 0x0000000504047290 */ /* 0x000fe4000fffe0ff */
[----:B------:R-:W-:Y:S02]  /*3f30*/  UIADD3 UR5, UPT, UPT, -UR36, URZ, URZ ;  /* 0x000000ff24057290 */ /* 0x000fe4000fffe1ff */
[----:B----4-:R-:W-:Y:S02]  /*3f40*/  USHF.R.U32.HI UR37, URZ, UR10, UR4 ;  /* 0x0000000aff257299 */ /* 0x010fe40008011604 */
[----:B--2---:R-:W-:-:S02]  /*3f50*/  UIMAD UR27, UR27, UR5, UR38 ;  /* 0x000000051b1b72a4 */ /* 0x004fc4000f8e0226 */
[----:B------:R-:W-:-:S04]  /*3f60*/  UIADD3 UR4, UPT, UPT, -UR37, URZ, URZ ;  /* 0x000000ff25047290 */ /* 0x000fc8000fffe1ff */
[----:B------:R-:W-:Y:S01]  /*3f70*/  UIMAD UR36, UR8, UR4, UR36 ;  /* 0x00000004082472a4 */ /* 0x000fe2000f8e0224 */
[----:B------:R-:W-:Y:S11]  /*3f80*/  BRA.U !UP0, `(.L_x_42) ;  /* 0xfffffff508947547 */ /* 0x000ff6000b83ffff */
.L_x_33:
[----:B------:R-:W-:Y:S02]  /*3f90*/  UIADD3 UR4, UPT, UPT, UR7, 0x2, URZ ;  /* 0x0000000207047890 */ /* 0x000fe4000fffe0ff */
[----:B------:R-:W-:-:S04]  /*3fa0*/  UISETP.NE.AND UP0, UPT, UR7, 0x9, UPT ;  /* 0x000000090700788c */ /* 0x000fc8000bf05270 */
[----:B------:R-:W-:-:S04]  /*3fb0*/  USEL UR4, UR4, 0x1, UP0 ;  /* 0x0000000104047887 */ /* 0x000fc80008000000 */
[----:B------:R-:W-:Y:S02]  /*3fc0*/  UIADD3 UR8, UPT, UPT, UR4, 0x1, URZ ;  /* 0x0000000104087890 */ /* 0x000fe4000fffe0ff */
[----:B------:R-:W-:-:S04]  /*3fd0*/  UISETP.NE.AND UP1, UPT, UR4, 0xa, UPT ;  /* 0x0000000a0400788c */ /* 0x000fc8000bf25270 */
[----:B------:R-:W-:Y:S02]  /*3fe0*/  USEL UR8, UR8, 0x1, UP1 ;  /* 0x0000000108087887 */ /* 0x000fe40008800000 */
[----:B------:R-:W-:Y:S02]  /*3ff0*/  UISETP.EQ.XOR UP1, UPT, UR7, 0x9, !UP1 ;  /* 0x000000090700788c */ /* 0x000fe4000cf22a70 */
[----:B------:R-:W-:Y:S02]  /*4000*/  UIADD3 UR5, UPT, UPT, UR8, 0x1, URZ ;  /* 0x0000000108057890 */ /* 0x000fe4000fffe0ff */
[----:B------:R-:W-:Y:S02]  /*4010*/  UISETP.NE.AND UP0, UPT, UR8, 0xa, UPT ;  /* 0x0000000a0800788c */ /* 0x000fe4000bf05270 */
[----:B------:R-:W-:Y:S02]  /*4020*/  UISETP.EQ.XOR UP1, UPT, UR8, 0xa, UP1 ;  /* 0x0000000a0800788c */ /* 0x000fe40008f22a70 */
[----:B------:R-:W-:-:S04]  /*4030*/  USEL UR5, UR5, 0x1, UP0 ;  /* 0x0000000105057887 */ /* 0x000fc80008000000 */
        /* <DEDUP_REMOVED lines=12> */
[----:B------:R-:W-:Y:S01]  /*4100*/  UIADD3 UR6, UPT, UPT, UR5, 0x1, URZ ;  /* 0x0000000105067890 */ /* 0x000fe2000fffe0ff */
[----:B------:R-:W1:Y:S01]  /*4110*/  S2UR UR7, SR_CgaCtaId ;  /* 0x00000000000779c3 */ /* 0x000e620000008800 */
[----:B------:R-:W-:Y:S02]  /*4120*/  UISETP.NE.AND UP0, UPT, UR5, 0xa, UPT ;  /* 0x0000000a0500788c */ /* 0x000fe4000bf05270 */
[----:B------:R-:W-:Y:S02]  /*4130*/  UISETP.EQ.XOR UP1, UPT, UR5, 0xa, UP1 ;  /* 0x0000000a0500788c */ /* 0x000fe40008f22a70 */
[----:B------:R-:W-:-:S03]  /*4140*/  USEL UR4, UR6, 0x1, UP0 ;  /* 0x0000000106047887 */ /* 0x000fc60008000000 */
[----:B------:R-:W-:Y:S01]  /*4150*/  UMOV UR6, 0x400 ;  /* 0x0000040000067882 */ /* 0x000fe20000000000 */
[----:B------:R-:W-:Y:S02]  /*4160*/  UIADD3 UR5, UPT, UPT, UR4, 0x1, URZ ;  /* 0x0000000104057890 */ /* 0x000fe4000fffe0ff */
[----:B------:R-:W-:Y:S02]  /*4170*/  UISETP.NE.AND UP0, UPT, UR4, 0xa, UPT ;  /* 0x0000000a0400788c */ /* 0x000fe4000bf05270 */
[----:B------:R-:W-:Y:S02]  /*4180*/  UISETP.EQ.XOR UP1, UPT, UR4, 0xa, UP1 ;  /* 0x0000000a0400788c */ /* 0x000fe40008f22a70 */
[----:B------:R-:W-:-:S04]  /*4190*/  USEL UR5, UR5, 0x1, UP0 ;  /* 0x0000000105057887 */ /* 0x000fc80008000000 */
[----:B------:R-:W-:Y:S02]  /*41a0*/  UISETP.EQ.XOR UP1, UPT, UR5, 0xa, UP1 ;  /* 0x0000000a0500788c */ /* 0x000fe40008f22a70 */
[----:B------:R-:W-:Y:S02]  /*41b0*/  UISETP.NE.AND UP0, UPT, UR5, 0xa, UPT ;  /* 0x0000000a0500788c */ /* 0x000fe4000bf05270 */
[----:B------:R-:W-:Y:S02]  /*41c0*/  USEL UR4, URZ, 0x1, !UP1 ;  /* 0x00000001ff047887 */ /* 0x000fe4000c800000 */
[----:B-1----:R-:W-:Y:S02]  /*41d0*/  ULEA UR6, UR7, UR6, 0x18 ;  /* 0x0000000607067291 */ /* 0x002fe4000f8ec0ff */
[----:B------:R-:W-:Y:S02]  /*41e0*/  ULOP3.LUT UR4, UR12, UR4, URZ, 0x3c, !UPT ;  /* 0x000000040c047292 */ /* 0x000fe4000f8e3cff */
[----:B------:R-:W-:-:S02]  /*41f0*/  USEL UR5, UR5, URZ, UP0 ;  /* 0x000000ff05057287 */ /* 0x000fc40008000000 */
[----:B------:R-:W-:Y:S02]  /*4200*/  USHF.L.U32 UR4, UR4, 0x1f, URZ ;  /* 0x0000001f04047899 */ /* 0x000fe400080006ff */
[----:B------:R-:W-:-:S04]  /*4210*/  ULEA UR5, UR5, UR6, 0x3 ;  /* 0x0000000605057291 */ /* 0x000fc8000f8e18ff */
[----:B------:R-:W-:-:S05]  /*4220*/  MOV R0, UR4 ;  /* 0x0000000400007c02 */ /* 0x000fca0008000f00 */
[----:B------:R-:W1:Y:S02]  /*4230*/  SYNCS.PHASECHK.TRANS64.TRYWAIT P0, [UR5+0x70], R0 ;  /* 0x00007000ff0075a7 */ /* 0x000e640008001105 */
[----:B-1----:R-:W-:Y:S05]  /*4240*/  @!P0 BRA `(.L_x_43) ;  /* 0x00000074007c8947 */ /* 0x002fea0003800000 */
.L_x_112:
[----:B------:R-:W-:Y:S01]  /*4250*/  ELECT P0, URZ, PT ;  /* 0x0000000000ff782f */ /* 0x000fe20003800000 */
[----:B------:R-:W-:-:S06]  /*4260*/  USHF.L.U32 UR4, UR39, 0x1f, URZ ;  /* 0x0000001f27047899 */ /* 0x000fcc00080006ff */
[----:B-1----:R-:W-:-:S06]  /*4270*/  MOV R0, UR4 ;  /* 0x0000000400007c02 */ /* 0x002fcc0008000f00 */
[----:B------:R-:W-:-:S04]  /*4280*/  @P0 IMAD.MOV.U32 R2, RZ, RZ, 0x4000 ;  /* 0x00004000ff020424 */ /* 0x000fc800078e00ff */
[----:B------:R1:W-:Y:S01]  /*4290*/  @P0 SYNCS.ARRIVE.TRANS64 RZ, [UR5+0x20], R2 ;  /* 0x00002002ffff09a7 */ /* 0x0003e20008000005 */
[----:B------:R-:W2:Y:S02]  /*42a0*/  SYNCS.PHASECHK.TRANS64.TRYWAIT P0, [UR6+0x18], R0 ;  /* 0x00001800ff0075a7 */ /* 0x000ea40008001106 */
[----:B-12---:R-:W-:Y:S05]  /*42b0*/  @!P0 BRA `(.L_x_44) ;  /* 0x0000007400888947 */ /* 0x006fea0003800000 */
.L_x_114:
[----:B------:R-:W-:-:S13]  /*42c0*/  ELECT P0, URZ, PT ;  /* 0x0000000000ff782f */ /* 0x000fda0003800000 */
[----:B-1----:R-:W-:-:S04]  /*42d0*/  @P0 MOV R0, 0x4000 ;  /* 0x0000400000000802 */ /* 0x002fc80000000f00 */
[----:B------:R1:W-:Y:S03]  /*42e0*/  @P0 SYNCS.ARRIVE.TRANS64 RZ, [UR6+0x8], R0 ;  /* 0x00000800ffff09a7 */ /* 0x0003e60008000006 */
.L_x_2:
[----:B-1-3--:R-:W1:Y:S02]  /*42f0*/  S2R R0, SR_TID.X ;  /* 0x0000000000007919 */ /* 0x00ae640000002100 */
[----:B-1----:R-:W-:-:S04]  /*4300*/  SHF.R.U32.HI R0, RZ, 0x5, R0 ;  /* 0x00000005ff007819 */ /* 0x002fc80000011600 */
[----:B------:R-:W-:-:S13]  /*4310*/  R2UR UR4, R0 ;  /* 0x00000000000472ca */ /* 0x000fda00000e0000 */
[----:B------:R-:W-:-:S09]  /*4320*/  UISETP.GT.AND UP0, UPT, UR4, 0x7, UPT ;  /* 0x000000070400788c */ /* 0x000fd2000bf04270 */
[----:B------:R-:W-:Y:S05]  /*4330*/  BRA.U UP0, `(.L_x_32) ;  /* 0x0000004900f07547 */ /* 0x000fea000b800000 */
.L_x_45:
[----:B------:R-:W-:-:S08]  /*4340*/  NOP ;  /* 0x0000000000007918 */ /* 0x000fd00000000000 */
[----:B------:R-:W1:Y:S02]  /*4350*/  USETMAXREG.TRY_ALLOC.CTAPOOL UP0, 0xc8 ;  /* 0x000000c8000079c8 */ /* 0x000e640008000600 */
[----:B-1----:R-:W-:Y:S05]  /*4360*/  BRA.U !UP0, `(.L_x_45) ;  /* 0xfffffffd08f47547 */ /* 0x002fea000b83ffff */
[----:B------:R-:W2:Y:S01]  /*4370*/  LDL R0, [R1] ;  /* 0x0000000001007983 */ /* 0x000ea20000100800 */
[----:B------:R-:W1:Y:S01]  /*4380*/  LDCU UR6, c[0x0][0x38c] ;  /* 0x00007180ff0677ac */ /* 0x000e620008000800 */
[----:B------:R-:W3:Y:S01]  /*4390*/  LDCU UR7, c[0x0][0x624] ;  /* 0x0000c480ff0777ac */ /* 0x000ee20008000800 */
[----:B------:R-:W-:Y:S01]  /*43a0*/  UMOV UR9, 0x1 ;  /* 0x0000000100097882 */ /* 0x000fe20000000000 */
[----:B-1----:R-:W-:Y:S02]  /*43b0*/  UIADD3 UR4, UPT, UPT, -UR6, URZ, URZ ;  /* 0x000000ff06047290 */ /* 0x002fe4000fffe1ff */
[----:B------:R-:W-:Y:S02]  /*43c0*/  UIADD3 UR5, UPT, UPT, UR6, -0x1, URZ ;  /* 0xffffffff06057890 */ /* 0x000fe4000fffe0ff */
[----:B------:R-:W-:Y:S02]  /*43d0*/  USHF.R.S32.HI UR4, URZ, 0x1f, UR4 ;  /* 0x0000001fff047899 */ /* 0x000fe40008011404 */
[----:B------:R-:W-:-:S02]  /*43e0*/  UISETP.GT.AND UP0, UPT, UR6, URZ, UPT ;  /* 0x000000ff0600728c */ /* 0x000fc4000bf04270 */
[----:B------:R-:W-:Y:S02]  /*43f0*/  USHF.R.S32.HI UR14, URZ, 0x1f, UR5 ;  /* 0x0000001fff0e7899 */ /* 0x000fe40008011405 */
[----:B------:R-:W-:Y:S02]  /*4400*/  ULEA.HI UR4, UR4, -UR6, URZ, 0x7 ;  /* 0x8000000604047291 */ /* 0x000fe4000f8f38ff */
[----:B------:R-:W-:Y:S02]  /*4410*/  ULEA.HI UR14, UR14, UR5, URZ, 0x7 ;  /* 0x000000050e0e7291 */ /* 0x000fe4000f8f38ff */
[----:B------:R-:W-:Y:S02]  /*4420*/  USHF.R.S32.HI UR4, URZ, 0x7, UR4 ;  /* 0x00000007ff047899 */ /* 0x000fe40008011404 */
[----:B------:R-:W-:Y:S02]  /*4430*/  USHF.R.S32.HI UR14, URZ, 0x7, UR14 ;  /* 0x00000007ff0e7899 */ /* 0x000fe4000801140e */
[----:B------:R-:W-:Y:S01]  /*4440*/  @!UP0 ULOP3.LUT UR14, URZ, UR4, URZ, 0x33, !UPT ;  /* 0x00000004ff0e8292 */ /* 0x000fe2000f8e33ff */
[----:B------:R-:W-:Y:S01]  /*4450*/  BAR.SYNC.DEFER_BLOCKING 0x2, 0x1a0 ;  /* 0x0086800000007b1d */ /* 0x000fe20000010000 */
[----:B--2---:R-:W-:-:S13]  /*4460*/  R2UR UR8, R0 ;  /* 0x00000000000872ca */ /* 0x004fda00000e0000 */
[----:B---3--:R-:W-:-:S09]  /*4470*/  UISETP.GE.AND UP0, UPT, UR8, UR7, UPT ;  /* 0x000000070800728c */ /* 0x008fd2000bf06270 */
[----:B------:R-:W-:Y:S05]  /*4480*/  BRA.U UP0, `(.L_x_46) ;  /* 0x0000004900647547 */ /* 0x000fea000b800000 */
[----:B------:R-:W1:Y:S01]  /*4490*/  S2R R0, SR_TID.X ;  /* 0x0000000000007919 */ /* 0x000e620000002100 */
[----:B------:R-:W2:Y:S01]  /*44a0*/  S2UR UR12, SR_CgaCtaId ;  /* 0x00000000000c79c3 */ /* 0x000ea20000008800 */
[----:B------:R-:W-:Y:S01]  /*44b0*/  UISETP.LT.AND UP0, UPT, URZ, UR14, UPT ;  /* 0x0000000eff00728c */ /* 0x000fe2000bf01270 */
[----:B------:R-:W-:Y:S01]  /*44c0*/  IMAD.MOV.U32 R191, RZ, RZ, -0x1 ;  /* 0xffffffffffbf7424 */ /* 0x000fe200078e00ff */
[----:B------:R-:W-:Y:S01]  /*44d0*/  UMOV UR7, 0x400 ;  /* 0x0000040000077882 */ /* 0x000fe20000000000 */
[----:B------:R-:W-:Y:S01]  /*44e0*/  UMOV UR8, 0x400 ;  /* 0x0000040000087882 */ /* 0x000fe20000000000 */
[----:B------:R-:W-:Y:S01]  /*44f0*/  USEL UR5, URZ, UR14, !UP0 ;  /* 0x0000000eff057287 */ /* 0x000fe2000c000000 */
[----:B------:R-:W-:Y:S02]  /*4500*/  UMOV UR10, URZ ;  /* 0x000000ff000a7c82 */ /* 0x000fe40008000000 */
[----:B------:R-:W3:Y:S01]  /*4510*/  S2UR UR19, SR_CgaCtaId ;  /* 0x00000000001379c3 */ /* 0x000ee20000008800 */
[----:B------:R-:W-:Y:S01]  /*4520*/  UIMAD UR5, UR5, -0x80, UR6 ;  /* 0xffffff80050578a4 */ /* 0x000fe2000f8e0206 */
[----:B------:R-:W-:Y:S01]  /*4530*/  UMOV UR17, URZ ;  /* 0x000000ff00117c82 */ /* 0x000fe20008000000 */
[----:B--2---:R-:W-:-:S04]  /*4540*/  ULEA UR12, UR12, UR7, 0x18 ;  /* 0x000000070c0c7291 */ /* 0x004fc8000f8ec0ff */
[----:B------:R-:W-:Y:S02]  /*4550*/  UIADD3 UR18, UPT, UPT, UR12, 0x8, URZ ;  /* 0x000000080c127890 */ /* 0x000fe4000fffe0ff */
[----:B------:R-:W-:Y:S01]  /*4560*/  UIADD3 UR16, UPT, UPT, UR12, 0x8, URZ ;  /* 0x000000080c107890 */ /* 0x000fe2000fffe0ff */
[----:B-1----:R-:W-:Y:S01]  /*4570*/  SHF.R.U32.HI R0, RZ, 0x5, R0 ;  /* 0x00000005ff007819 */ /* 0x002fe20000011600 */
[----:B---3--:R-:W-:-:S03]  /*4580*/  ULEA UR19, UR19, UR8, 0x18 ;  /* 0x0000000813137291 */ /* 0x008fc6000f8ec0ff */
[----:B------:R-:W-:Y:S01]  /*4590*/  R2UR UR9, R0 ;  /* 0x00000000000972ca */ /* 0x000fe200000e0000 */
[----:B------:R-:W-:-:S05]  /*45a0*/  IMAD R0, RZ, RZ, -UR5 ;  /* 0x80000005ff007e24 */ /* 0x000fca000f8e02ff */
[C---:B------:R-:W-:Y:S02]  /*45b0*/  VIADDMNMX R4, R0.reuse, 0x80, RZ, !PT ;  /* 0x0000008000047846 */ /* 0x040fe400078001ff */
[C---:B------:R-:W-:Y:S02]  /*45c0*/  VIADDMNMX R2, R0.reuse, 0x20, RZ, !PT ;  /* 0x0000002000027846 */ /* 0x040fe400078001ff */
[C---:B------:R-:W-:Y:S02]  /*45d0*/  VIADDMNMX R3, R0.reuse, 0x40, RZ, !PT ;  /* 0x0000004000037846 */ /* 0x040fe400078001ff */
[----:B------:R-:W-:Y:S01]  /*45e0*/  VIADDMNMX R0, R0, 0x60, RZ, !PT ;  /* 0x0000006000007846 */ /* 0x000fe200078001ff */
[----:B------:R-:W-:Y:S01]  /*45f0*/  USHF.R.S32.HI UR4, URZ, 0x1f, UR9 ;  /* 0x0000001fff047899 */ /* 0x000fe20008011409 */
[--C-:B------:R-:W-:Y:S01]  /*4600*/  SHF.R.U32.HI R194, RZ, R2, R191.reuse ;  /* 0x00000002ffc27219 */ /* 0x100fe200000116bf */
[----:B------:R-:W-:Y:S01]  /*4610*/  UISETP.GT.AND UP3, UPT, UR9, 0x3, UPT ;  /* 0x000000030900788c */ /* 0x000fe2000bf64270 */
[--C-:B------:R-:W-:Y:S01]  /*4620*/  SHF.R.U32.HI R193, RZ, R3, R191.reuse ;  /* 0x00000003ffc17219 */ /* 0x100fe200000116bf */
[----:B------:R-:W-:Y:S01]  /*4630*/  ULEA.HI UR4, UR4, UR9, URZ, 0x2 ;  /* 0x0000000904047291 */ /* 0x000fe2000f8f10ff */
[--C-:B------:R-:W-:Y:S01]  /*4640*/  SHF.R.U32.HI R192, RZ, R0, R191.reuse ;  /* 0x00000000ffc07219 */ /* 0x100fe200000116bf */
[----:B------:R-:W-:Y:S01]  /*4650*/  UISETP.GT.AND UP2, UPT, UR9, 0x3, UPT ;  /* 0x000000030900788c */ /* 0x000fe2000bf44270 */
[----:B------:R-:W-:Y:S01]  /*4660*/  SHF.R.U32.HI R191, RZ, R4, R191 ;  /* 0x00000004ffbf7219 */ /* 0x000fe200000116bf */
[----:B------:R-:W-:-:S02]  /*4670*/  ULOP3.LUT UR4, UR4, 0xfffffffc, URZ, 0xc0, !UPT ;  /* 0xfffffffc04047892 */ /* 0x000fc4000f8ec0ff */
[----:B------:R-:W-:Y:S02]  /*4680*/  UISETP.GT.AND UP1, UPT, UR9, 0x3, UPT ;  /* 0x000000030900788c */ /* 0x000fe4000bf24270 */
[----:B------:R-:W-:Y:S02]  /*4690*/  UIADD3 UR4, UPT, UPT, UR9, -UR4, URZ ;  /* 0x8000000409047290 */ /* 0x000fe4000fffe0ff */
[----:B------:R-:W-:Y:S02]  /*46a0*/  USEL UR15, URZ, 0x80, !UP2 ;  /* 0x00000080ff0f7887 */ /* 0x000fe4000d000000 */
[----:B------:R-:W-:Y:S02]  /*46b0*/  UIADD3 UR13, UPT, UPT, UR4, 0x4, URZ ;  /* 0x00000004040d7890 */ /* 0x000fe4000fffe0ff */
[----:B------:R-:W-:Y:S02]  /*46c0*/  @!UP3 UIADD3 UR13, UPT, UPT, UR4, URZ, URZ ;  /* 0x000000ff040db290 */ /* 0x000fe4000fffe0ff */
[----:B------:R-:W-:-:S02]  /*46d0*/  USEL UR20, URZ, 0x80, !UP1 ;  /* 0x00000080ff147887 */ /* 0x000fc4000c800000 */
[----:B------:R-:W-:Y:S01]  /*46e0*/  UIADD3 UR13, UPT, UPT, UR13, 0x3, URZ ;  /* 0x000000030d0d7890 */ /* 0x000fe2000fffe0ff */
[----:B------:R-:W-:-:S11]  /*46f0*/  UMOV UR9, 0x1 ;  /* 0x0000000100097882 */ /* 0x000fd60000000000 */
.L_x_54:
[----:B------:R-:W-:Y:S01]  /*4700*/  UMOV UR5, UR18 ;  /* 0x0000001200057c82 */ /* 0x000fe20008000000 */
[----:B------:R-:W-:Y:S02]  /*4710*/  USHF.L.U32 UR6, UR9, 0x1f, URZ ;  /* 0x0000001f09067899 */ /* 0x000fe400080006ff */
[----:B------:R-:W-:Y:S02]  /*4720*/  @!UP2 UIADD3 UR5, UPT, UPT, UR12, URZ, URZ ;  /* 0x000000ff0c05a290 */ /* 0x000fe4000fffe0ff */
[----:B------:R-:W-:Y:S02]  /*4730*/  USHF.L.U32 UR4, UR10, 0x1f, URZ ;  /* 0x0000001f0a047899 */ /* 0x000fe400080006ff */
[----:B--2---:R-:W-:Y:S01]  /*4740*/  MOV R0, UR6 ;  /* 0x0000000600007c02 */ /* 0x004fe20008000f00 */
[----:B------:R-:W-:-:S04]  /*4750*/  UIADD3 UR8, UPT, UPT, UR5, 0x130, URZ ;  /* 0x0000013005087890 */ /* 0x000fc8000fffe0ff */
[----:B-1----:R1:W2:Y:S02]  /*4760*/  SYNCS.PHASECHK.TRANS64.TRYWAIT P0, [UR5+0x130], R0 ;  /* 0x00013000ff0075a7 */ /* 0x0022a40008001105 */
[----:B-1----:R-:W-:Y:S01]  /*4770*/  MOV R0, UR4 ;  /* 0x0000000400007c02 */ /* 0x002fe20008000f00 */
[----:B--2---:R-:W-:Y:S06]  /*4780*/  @!P0 BRA `(.L_x_47) ;  /* 0x0000007000788947 */ /* 0x004fec0003800000 */
.L_x_116:
[----:B------:R2:W3:Y:S01]  /*4790*/  SYNCS.PHASECHK.TRANS64.TRYWAIT P0, [UR5+0xc0], R0 ;  /* 0x0000c000ff0075a7 */ /* 0x0004e20008001105 */
[----:B------:R-:W4:Y:S01]  /*47a0*/  S2R R195, SR_TID.X ;  /* 0x0000000000c37919 */ /* 0x000f220000002100 */
[----:B--2---:R-:W-:Y:S02]  /*47b0*/  IMAD.U32 R0, RZ, RZ, UR15 ;  /* 0x0000000fff007e24 */ /* 0x004fe4000f8e00ff */
[----:B----4-:R-:W-:-:S05]  /*47c0*/  IMAD.U32 R2, R195, 0x10000, RZ ;  /* 0x00010000c3027824 */ /* 0x010fca00078e00ff */
[----:B------:R-:W-:-:S04]  /*47d0*/  LOP3.LUT R189, R0, 0x600000, R2, 0xf8, !PT ;  /* 0x0060000000bd7812 */ /* 0x000fc800078ef802 */
[----:B------:R-:W-:Y:S01]  /*47e0*/  R2UR UR6, R189 ;  /* 0x00000000bd0672ca */ /* 0x000fe200000e0000 */
[----:B---3--:R-:W-:-:S14]  /*47f0*/  @!P0 BRA `(.L_x_48) ;  /* 0x0000007000788947 */ /* 0x008fdc0003800000 */
.L_x_118:
[----:B------:R-:W2:Y:S01]  /*4800*/  LDTM.x32 R100, tmem[UR6] ;  /* 0x00000006006479ee */ /* 0x000ea200082c0000 */
[C---:B------:R-:W-:Y:S01]  /*4810*/  LOP3.LUT R190, R189.reuse, 0x20, RZ, 0xfc, !PT ;  /* 0x00000020bdbe7812 */ /* 0x040fe200078efcff */
[----:B------:R-:W-:Y:S01]  /*4820*/  ULOP3.LUT UR10, UR10, 0x1, URZ, 0x3c, !UPT ;  /* 0x000000010a0a7892 */ /* 0x000fe2000f8e3cff */
[----:B------:R-:W-:Y:S01]  /*4830*/  R2P PR, R194, 0x7e ;  /* 0x0000007ec2007804 */ /* 0x000fe20000000000 */
[----:B------:R-:W-:Y:S01]  /*4840*/  UISETP.GE.AND UP0, UPT, UR14, 0x1, UPT ;  /* 0x000000010e00788c */ /* 0x000fe2000bf06270 */
[----:B------:R-:W-:Y:S02]  /*4850*/  R2UR UR4, R190 ;  /* 0x00000000be0472ca */ /* 0x000fe400000e0000 */
[C---:B------:R-:W-:Y:S02]  /*4860*/  LOP3.LUT R186, R189.reuse, 0x40, RZ, 0xfc, !PT ;  /* 0x00000040bdba7812 */ /* 0x040fe400078efcff */
[----:B------:R-:W-:Y:S02]  /*4870*/  LOP3.LUT R185, R189, 0x60, RZ, 0xfc, !PT ;  /* 0x00000060bdb97812 */ /* 0x000fe400078efcff */
[----:B-1----:R-:W-:-:S02]  /*4880*/  LOP3.LUT R0, R194, 0x1, RZ, 0xc0, !PT ;  /* 0x00000001c2007812 */ /* 0x002fc400078ec0ff */
[C---:B------:R-:W-:Y:S02]  /*4890*/  R2UR UR6, R186.reuse ;  /* 0x00000000ba0672ca */ /* 0x040fe400000e0000 */
[C---:B------:R-:W-:Y:S02]  /*48a0*/  LOP3.LUT R188, R189.reuse, 0x50, RZ, 0xfc, !PT ;  /* 0x00000050bdbc7812 */ /* 0x040fe400078efcff */
[----:B------:R-:W-:Y:S01]  /*48b0*/  LOP3.LUT R187, R189, 0x70, RZ, 0xfc, !PT ;  /* 0x00000070bdbb7812 */ /* 0x000fe200078efcff */
[----:B------:R-:W1:Y:S01]  /*48c0*/  LDTM.x32 R68, tmem[UR4] ;  /* 0x00000004004479ee */ /* 0x000e6200082c0000 */
[----:B------:R-:W-:Y:S02]  /*48d0*/  R2UR UR4, R186 ;  /* 0x00000000ba0472ca */ /* 0x000fe400000e0000 */
[----:B--2---:R-:W-:Y:S02]  /*48e0*/  SEL R101, R101, 0xff800000, P1 ;  /* 0xff80000065657807 */ /* 0x004fe40000800000 */
[----:B------:R-:W-:-:S02]  /*48f0*/  SEL R102, R102, 0xff800000, P2 ;  /* 0xff80000066667807 */ /* 0x000fc40001000000 */
[----:B------:R-:W-:Y:S02]  /*4900*/  SEL R103, R103, 0xff800000, P3 ;  /* 0xff80000067677807 */ /* 0x000fe40001800000 */
[----:B------:R-:W-:Y:S02]  /*4910*/  SEL R104, R104, 0xff800000, P4 ;  /* 0xff80000068687807 */ /* 0x000fe40002000000 */
[----:B------:R-:W-:-:S03]  /*4920*/  SEL R105, R105, 0xff800000, P5 ;  /* 0xff80000069697807 */ /* 0x000fc60002800000 */
[----:B------:R-:W2:Y:S01]  /*4930*/  LDTM.x32 R36, tmem[UR4] ;  /* 0x00000004002479ee */ /* 0x000ea200082c0000 */
[----:B------:R-:W-:Y:S02]  /*4940*/  SEL R106, R106, 0xff800000, P6 ;  /* 0xff8000006a6a7807 */ /* 0x000fe40003000000 */
[----:B------:R-:W-:Y:S02]  /*4950*/  R2P PR, R194.B1, 0x7f ;  /* 0x0000007fc2007804 */ /* 0x000fe40000001000 */
[----:B------:R-:W-:Y:S02]  /*4960*/  R2UR UR4, R185 ;  /* 0x00000000b90472ca */ /* 0x000fe400000e0000 */
[----:B------:R-:W-:Y:S02]  /*4970*/  FMNMX R3, R102, R103, !PT ;  /* 0x0000006766037209 */ /* 0x000fe40007800000 */
[----:B------:R-:W-:Y:S02]  /*4980*/  SEL R108, R108, 0xff800000, P0 ;  /* 0xff8000006c6c7807 */ /* 0x000fe40000000000 */
[----:B------:R-:W-:-:S02]  /*4990*/  SEL R109, R109, 0xff800000, P1 ;  /* 0xff8000006d6d7807 */ /* 0x000fc40000800000 */
[----:B------:R-:W-:Y:S02]  /*49a0*/  SEL R110, R110, 0xff800000, P2 ;  /* 0xff8000006e6e7807 */ /* 0x000fe40001000000 */
[----:B------:R-:W-:Y:S02]  /*49b0*/  SEL R111, R111, 0xff800000, P3 ;  /* 0xff8000006f6f7807 */ /* 0x000fe40001800000 */
[----:B------:R-:W-:Y:S01]  /*49c0*/  SEL R112, R112, 0xff800000, P4 ;  /* 0xff80000070707807 */ /* 0x000fe20002000000 */
[----:B------:R-:W3:Y:S01]  /*49d0*/  LDTM.x32 R4, tmem[UR4] ;  /* 0x00000004000479ee */ /* 0x000ee200082c0000 */
[----:B------:R-:W-:Y:S01]  /*49e0*/  SEL R113, R113, 0xff800000, P5 ;  /* 0xff80000071717807 */ /* 0x000fe20002800000 */
[----:B------:R-:W4:Y:S01]  /*49f0*/  LDCU UR4, c[0x0][0x600] ;  /* 0x0000c000ff0477ac */ /* 0x000f220008000800 */
[----:B------:R-:W-:Y:S02]  /*4a00*/  SEL R114, R114, 0xff800000, P6 ;  /* 0xff80000072727807 */ /* 0x000fe40003000000 */
[----:B------:R-:W-:-:S02]  /*4a10*/  R2P PR, R194.B2, 0x7f ;  /* 0x0000007fc2007804 */ /* 0x000fc40000002000 */
[----:B------:R-:W-:-:S03]  /*4a20*/  FMNMX3 R3, R3, R110, R111, !PT ;  /* 0x0000006e03037276 */ /* 0x000fc6000780006f */
[----:B------:R-:W-:Y:S02]  /*4a30*/  SEL R116, R116, 0xff800000, P0 ;  /* 0xff80000074747807 */ /* 0x000fe40000000000 */
[----:B------:R-:W-:Y:S02]  /*4a40*/  SEL R117, R117, 0xff800000, P1 ;  /* 0xff80000075757807 */ /* 0x000fe40000800000 */
[----:B------:R-:W-:Y:S02]  /*4a50*/  SEL R118, R118, 0xff800000, P2 ;  /* 0xff80000076767807 */ /* 0x000fe40001000000 */
[----:B------:R-:W-:Y:S02]  /*4a60*/  SEL R119, R119, 0xff800000, P3 ;  /* 0xff80000077777807 */ /* 0x000fe40001800000 */
[----:B------:R-:W-:Y:S02]  /*4a70*/  SEL R120, R120, 0xff800000, P4 ;  /* 0xff80000078787807 */ /* 0x000fe40002000000 */
[----:B------:R-:W-:-:S02]  /*4a80*/  SEL R121, R121, 0xff800000, P5 ;  /* 0xff80000079797807 */ /* 0x000fc40002800000 */
[----:B------:R-:W-:Y:S02]  /*4a90*/  SEL R122, R122, 0xff800000, P6 ;  /* 0xff8000007a7a7807 */ /* 0x000fe40003000000 */
[----:B------:R-:W-:Y:S02]  /*4aa0*/  R2P PR, R194.B3, 0x7f ;  /* 0x0000007fc2007804 */ /* 0x000fe40000003000 */
[----:B------:R-:W-:-:S03]  /*4ab0*/  FMNMX3 R3, R3, R118, R119, !PT ;  /* 0x0000007603037276 */ /* 0x000fc60007800077 */
[----:B------:R-:W-:Y:S02]  /*4ac0*/  SEL R125, R125, 0xff800000, P1 ;  /* 0xff8000007d7d7807 */ /* 0x000fe40000800000 */
[----:B------:R-:W-:Y:S02]  /*4ad0*/  SEL R126, R126, 0xff800000, P2 ;  /* 0xff8000007e7e7807 */ /* 0x000fe40001000000 */
[----:B------:R-:W-:Y:S02]  /*4ae0*/  SEL R127, R127, 0xff800000, P3 ;  /* 0xff8000007f7f7807 */ /* 0x000fe40001800000 */
[----:B------:R-:W-:Y:S02]  /*4af0*/  SEL R128, R128, 0xff800000, P4 ;  /* 0xff80000080807807 */ /* 0x000fe40002000000 */
[----:B------:R-:W-:Y:S02]  /*4b00*/  SEL R129, R129, 0xff800000, P5 ;  /* 0xff80000081817807 */ /* 0x000fe40002800000 */
[----:B------:R-:W-:-:S02]  /*4b10*/  SEL R130, R130, 0xff800000, P6 ;  /* 0xff80000082827807 */ /* 0x000fc40003000000 */
[----:B------:R-:W-:Y:S02]  /*4b20*/  R2P PR, R193, 0x7e ;  /* 0x0000007ec1007804 */ /* 0x000fe40000000000 */
[----:B------:R-:W-:Y:S02]  /*4b30*/  SEL R124, R124, 0xff800000, P0 ;  /* 0xff8000007c7c7807 */ /* 0x000fe40000000000 */
[----:B------:R-:W-:Y:S02]  /*4b40*/  FMNMX3 R3, R3, R126, R127, !PT ;  /* 0x0000007e03037276 */ /* 0x000fe4000780007f */
[----:B-1----:R-:W-:Y:S02]  /*4b50*/  SEL R69, R69, 0xff800000, P1 ;  /* 0xff80000045457807 */ /* 0x002fe40000800000 */
[----:B------:R-:W-:Y:S02]  /*4b60*/  SEL R70, R70, 0xff800000, P2 ;  /* 0xff80000046467807 */ /* 0x000fe40001000000 */
[----:B------:R-:W-:-:S02]  /*4b70*/  SEL R71, R71, 0xff800000, P3 ;  /* 0xff80000047477807 */ /* 0x000fc40001800000 */
[----:B------:R-:W-:Y:S02]  /*4b80*/  SEL R72, R72, 0xff800000, P4 ;  /* 0xff80000048487807 */ /* 0x000fe40002000000 */
[----:B------:R-:W-:Y:S02]  /*4b90*/  SEL R73, R73, 0xff800000, P5 ;  /* 0xff80000049497807 */ /* 0x000fe40002800000 */
        /* <DEDUP_REMOVED lines=30> */
[----:B--2---:R-:W-:Y:S02]  /*4d80*/  SEL R37, R37, 0xff800000, P1 ;  /* 0xff80000025257807 */ /* 0x004fe40000800000 */
        /* <DEDUP_REMOVED lines=23> */
[----:B------:R-:W-:-:S05]  /*4f00*/  R2P PR, R192.B3, 0x7f ;  /* 0x0000007fc0007804 */ /* 0x000fca0000003000 */
[----:B------:R-:W-:Y:S02]  /*4f10*/  SEL R61, R61, 0xff800000, P1 ;  /* 0xff8000003d3d7807 */ /* 0x000fe40000800000 */
[----:B------:R-:W-:Y:S02]  /*4f20*/  SEL R62, R62, 0xff800000, P2 ;  /* 0xff8000003e3e7807 */ /* 0x000fe40001000000 */
[----:B------:R-:W-:Y:S02]  /*4f30*/  SEL R63, R63, 0xff800000, P3 ;  /* 0xff8000003f3f7807 */ /* 0x000fe40001800000 */
[----:B------:R-:W-:Y:S02]  /*4f40*/  SEL R64, R64, 0xff800000, P4 ;  /* 0xff80000040407807 */ /* 0x000fe40002000000 */
[----:B------:R-:W-:Y:S02]  /*4f50*/  SEL R65, R65, 0xff800000, P5 ;  /* 0xff80000041417807 */ /* 0x000fe40002800000 */
[----:B------:R-:W-:-:S02]  /*4f60*/  SEL R66, R66, 0xff800000, P6 ;  /* 0xff80000042427807 */ /* 0x000fc40003000000 */
[----:B------:R-:W-:Y:S02]  /*4f70*/  R2P PR, R191, 0x7e ;  /* 0x0000007ebf007804 */ /* 0x000fe40000000000 */
[----:B------:R-:W-:-:S03]  /*4f80*/  SEL R60, R60, 0xff800000, P0 ;  /* 0xff8000003c3c7807 */ /* 0x000fc60000000000 */
[----:B---3--:R-:W-:Y:S02]  /*4f90*/  SEL R39, R5, 0xff800000, P1 ;  /* 0xff80000005277807 */ /* 0x008fe40000800000 */
[----:B------:R-:W-:Y:S02]  /*4fa0*/  SEL R136, R6, 0xff800000, P2 ;  /* 0xff80000006887807 */ /* 0x000fe40001000000 */
[----:B------:R-:W-:Y:S02]  /*4fb0*/  SEL R137, R7, 0xff800000, P3 ;  /* 0xff80000007897807 */ /* 0x000fe40001800000 */
[----:B------:R-:W-:Y:S02]  /*4fc0*/  SEL R8, R8, 0xff800000, P4 ;  /* 0xff80000008087807 */ /* 0x000fe40002000000 */
[----:B------:R-:W-:Y:S02]  /*4fd0*/  SEL R9, R9, 0xff800000, P5 ;  /* 0xff80000009097807 */ /* 0x000fe40002800000 */
[----:B------:R-:W-:-:S02]  /*4fe0*/  SEL R10, R10, 0xff800000, P6 ;  /* 0xff8000000a0a7807 */ /* 0x000fc40003000000 */
[----:B------:R-:W-:-:S05]  /*4ff0*/  R2P PR, R191.B1, 0x7f ;  /* 0x0000007fbf007804 */ /* 0x000fca0000001000 */
        /* <DEDUP_REMOVED lines=17> */
[----:B------:R-:W-:Y:S02]  /*5110*/  ISETP.NE.U32.AND P0, PT, R0, 0x1, PT ;  /* 0x000000010000780c */ /* 0x000fe40003f05070 */
[----:B------:R-:W-:Y:S02]  /*5120*/  LOP3.LUT R0, R193, 0x1, RZ, 0xc0, !PT ;  /* 0x00000001c1007812 */ /* 0x000fe400078ec0ff */
[----:B------:R-:W-:Y:S02]  /*5130*/  SEL R100, R100, 0xff800000, !P0 ;  /* 0xff80000064647807 */ /* 0x000fe40004000000 */
[----:B------:R-:W-:Y:S02]  /*5140*/  LOP3.LUT P0, RZ, R194, 0x80, RZ, 0xc0, !PT ;  /* 0x00000080c2ff7812 */ /* 0x000fe4000780c0ff */
[----:B------:R-:W-:-:S02]  /*5150*/  SEL R29, R29, 0xff800000, P1 ;  /* 0xff8000001d1d7807 */ /* 0x000fc40000800000 */
[----:B------:R-:W-:Y:S02]  /*5160*/  SEL R107, R107, 0xff800000, P0 ;  /* 0xff8000006b6b7807 */ /* 0x000fe40000000000 */
[----:B------:R-:W-:Y:S02]  /*5170*/  LOP3.LUT P0, RZ, R194, 0x8000, RZ, 0xc0, !PT ;  /* 0x00008000c2ff7812 */ /* 0x000fe4000780c0ff */
[----:B------:R-:W-:Y:S02]  /*5180*/  FMNMX R6, R106, R107, !PT ;  /* 0x0000006b6a067209 */ /* 0x000fe40007800000 */
[----:B------:R-:W-:Y:S02]  /*5190*/  SEL R115, R115, 0xff800000, P0 ;  /* 0xff80000073737807 */ /* 0x000fe40000000000 */
[----:B------:R-:W-:Y:S02]  /*51a0*/  LOP3.LUT P0, RZ, R194, 0x800000, RZ, 0xc0, !PT ;  /* 0x00800000c2ff7812 */ /* 0x000fe4000780c0ff */
[----:B------:R-:W-:-:S02]  /*51b0*/  FMNMX3 R6, R6, R114, R115, !PT ;  /* 0x0000007206067276 */ /* 0x000fc40007800073 */
[----:B------:R-:W-:Y:S02]  /*51c0*/  SEL R123, R123, 0xff800000, P0 ;  /* 0xff8000007b7b7807 */ /* 0x000fe40000000000 */
[----:B------:R-:W-:Y:S02]  /*51d0*/  ISETP.GT.AND P0, PT, R194, -0x1, PT ;  /* 0xffffffffc200780c */ /* 0x000fe40003f04270 */
[----:B------:R-:W-:Y:S02]  /*51e0*/  FMNMX3 R6, R6, R122, R123, !PT ;  /* 0x0000007a06067276 */ /* 0x000fe4000780007b */
[----:B------:R-:W-:Y:S02]  /*51f0*/  SEL R131, R131, 0xff800000, !P0 ;  /* 0xff80000083837807 */ /* 0x000fe40004000000 */
[----:B------:R-:W-:Y:S02]  /*5200*/  ISETP.NE.U32.AND P0, PT, R0, 0x1, PT ;  /* 0x000000010000780c */ /* 0x000fe40003f05070 */
[----:B------:R-:W-:-:S02]  /*5210*/  LOP3.LUT R0, R192, 0x1, RZ, 0xc0, !PT ;  /* 0x00000001c0007812 */ /* 0x000fc400078ec0ff */
[----:B------:R-:W-:Y:S02]  /*5220*/  SEL R68, R68, 0xff800000, !P0 ;  /* 0xff80000044447807 */ /* 0x000fe40004000000 */
[----:B------:R-:W-:Y:S02]  /*5230*/  LOP3.LUT P0, RZ, R193, 0x80, RZ, 0xc0, !PT ;  /* 0x00000080c1ff7812 */ /* 0x000fe4000780c0ff */
[----:B------:R-:W-:Y:S02]  /*5240*/  FMNMX3 R6, R6, R130, R131, !PT ;  /* 0x0000008206067276 */ /* 0x000fe40007800083 */
[----:B------:R-:W-:Y:S02]  /*5250*/  SEL R75, R75, 0xff800000, P0 ;  /* 0xff8000004b4b7807 */ /* 0x000fe40000000000 */
[----:B------:R-:W-:Y:S02]  /*5260*/  LOP3.LUT P0, RZ, R193, 0x8000, RZ, 0xc0, !PT ;  /* 0x00008000c1ff7812 */ /* 0x000fe4000780c0ff */
[----:B------:R-:W-:-:S02]  /*5270*/  FMNMX3 R6, R6, R74, R75, !PT ;  /* 0x0000004a06067276 */ /* 0x000fc4000780004b */
[----:B------:R-:W-:Y:S02]  /*5280*/  SEL R83, R83, 0xff800000, P0 ;  /* 0xff80000053537807 */ /* 0x000fe40000000000 */
[----:B------:R-:W-:Y:S02]  /*5290*/  LOP3.LUT P0, RZ, R193, 0x800000, RZ, 0xc0, !PT ;  /* 0x00800000c1ff7812 */ /* 0x000fe4000780c0ff */
[----:B------:R-:W-:Y:S02]  /*52a0*/  FMNMX3 R6, R6, R82, R83, !PT ;  /* 0x0000005206067276 */ /* 0x000fe40007800053 */
[----:B------:R-:W-:Y:S02]  /*52b0*/  SEL R91, R91, 0xff800000, P0 ;  /* 0xff8000005b5b7807 */ /* 0x000fe40000000000 */
[----:B------:R-:W-:Y:S02]  /*52c0*/  ISETP.GT.AND P0, PT, R193, -0x1, PT ;  /* 0xffffffffc100780c */ /* 0x000fe40003f04270 */
[----:B------:R-:W-:-:S02]  /*52d0*/  FMNMX3 R6, R6, R90, R91, !PT ;  /* 0x0000005a06067276 */ /* 0x000fc4000780005b */
[----:B------:R-:W-:Y:S02]  /*52e0*/  SEL R99, R99, 0xff800000, !P0 ;  /* 0xff80000063637807 */ /* 0x000fe40004000000 */
[----:B------:R-:W-:Y:S02]  /*52f0*/  ISETP.NE.U32.AND P0, PT, R0, 0x1, PT ;  /* 0x000000010000780c */ /* 0x000fe40003f05070 */
[----:B------:R-:W-:Y:S02]  /*5300*/  LOP3.LUT R0, R191, 0x1, RZ, 0xc0, !PT ;  /* 0x00000001bf007812 */ /* 0x000fe400078ec0ff */
[----:B------:R-:W-:Y:S02]  /*5310*/  SEL R36, R36, 0xff800000, !P0 ;  /* 0xff80000024247807 */ /* 0x000fe40004000000 */
[----:B------:R-:W-:Y:S02]  /*5320*/  LOP3.LUT P0, RZ, R192, 0x80, RZ, 0xc0, !PT ;  /* 0x00000080c0ff7812 */ /* 0x000fe4000780c0ff */
[----:B------:R-:W-:-:S02]  /*5330*/  FMNMX3 R6, R6, R98, R99, !PT ;  /* 0x0000006206067276 */ /* 0x000fc40007800063 */
[----:B------:R-:W-:Y:S02]  /*5340*/  SEL R43, R43, 0xff800000, P0 ;  /* 0xff8000002b2b7807 */ /* 0x000fe40000000000 */
[----:B------:R-:W-:Y:S02]  /*5350*/  LOP3.LUT P0, RZ, R192, 0x8000, RZ, 0xc0, !PT ;  /* 0x00008000c0ff7812 */ /* 0x000fe4000780c0ff */
[----:B------:R-:W-:Y:S02]  /*5360*/  FMNMX3 R6, R6, R42, R43, !PT ;  /* 0x0000002a06067276 */ /* 0x000fe4000780002b */
        /* <DEDUP_REMOVED lines=8> */
[----:B------:R-:W-:-:S02]  /*53f0*/  FMNMX R0, R100, R101, !PT ;  /* 0x0000006564007209 */ /* 0x000fc40007800000 */
[----:B------:R-:W-:Y:S02]  /*5400*/  SEL R38, R4, 0xff800000, !P0 ;  /* 0xff80000004267807 */ /* 0x000fe40004000000 */
[----:B------:R-:W-:Y:S02]  /*5410*/  FMNMX R4, R104, R105, !PT ;  /* 0x0000006968047209 */ /* 0x000fe40007800000 */
[----:B------:R-:W-:Y:S02]  /*5420*/  FMNMX3 R0, R0, R108, R109, !PT ;  /* 0x0000006c00007276 */ /* 0x000fe4000780006d */
[----:B------:R-:W-:Y:S02]  /*5430*/  FMNMX3 R4, R4, R112, R113, !PT ;  /* 0x0000007004047276 */ /* 0x000fe40007800071 */
[----:B------:R-:W-:Y:S02]  /*5440*/  FMNMX3 R0, R0, R116, R117, !PT ;  /* 0x0000007400007276 */ /* 0x000fe40007800075 */
[----:B------:R-:W-:-:S02]  /*5450*/  FMNMX3 R4, R4, R120, R121, !PT ;  /* 0x0000007804047276 */ /* 0x000fc40007800079 */
[----:B------:R-:W-:Y:S02]  /*5460*/  FMNMX3 R0, R0, R124, R125, !PT ;  /* 0x0000007c00007276 */ /* 0x000fe4000780007d */
[----:B------:R-:W-:Y:S02]  /*5470*/  FMNMX3 R4, R4, R128, R129, !PT ;  /* 0x0000008004047276 */ /* 0x000fe40007800081 */
        /* <DEDUP_REMOVED lines=14> */
[----:B------:R-:W-:Y:S02]  /*5560*/  LOP3.LUT P0, RZ, R191, 0x80, RZ, 0xc0, !PT ;  /* 0x00000080bfff7812 */ /* 0x000fe4000780c0ff */
[----:B------:R-:W-:-:S02]  /*5570*/  FMNMX3 R4, R4, R56, R57, !PT ;  /* 0x0000003804047276 */ /* 0x000fc40007800039 */
[----:B------:R-:W-:Y:S02]  /*5580*/  FMNMX3 R3, R2, R60, R61, !PT ;  /* 0x0000003c02037276 */ /* 0x000fe4000780003d */
[----:B------:R-:W-:Y:S02]  /*5590*/  FMNMX3 R2, R0, R62, R63, !PT ;  /* 0x0000003e00027276 */ /* 0x000fe4000780003f */
[----:B------:R-:W-:Y:S02]  /*55a0*/  SEL R11, R11, 0xff800000, P0 ;  /* 0xff8000000b0b7807 */ /* 0x000fe40000000000 */
[----:B------:R-:W-:Y:S02]  /*55b0*/  FMNMX3 R0, R4, R64, R65, !PT ;  /* 0x0000004004007276 */ /* 0x000fe40007800041 */
[----:B------:R-:W-:Y:S02]  /*55c0*/  LOP3.LUT P0, RZ, R191, 0x8000, RZ, 0xc0, !PT ;  /* 0x00008000bfff7812 */ /* 0x000fe4000780c0ff */
[----:B------:R-:W-:-:S02]  /*55d0*/  FMNMX3 R6, R6, R66, R67, !PT ;  /* 0x0000004206067276 */ /* 0x000fc40007800043 */
[----:B------:R-:W-:Y:S02]  /*55e0*/  FMNMX3 R5, R3, R38, R39, !PT ;  /* 0x0000002603057276 */ /* 0x000fe40007800027 */
[----:B------:R-:W-:Y:S02]  /*55f0*/  FMNMX3 R4, R2, R136, R137, !PT ;  /* 0x0000008802047276 */ /* 0x000fe40007800089 */
[----:B------:R-:W-:Y:S02]  /*5600*/  FMNMX3 R3, R0, R8, R9, !PT ;  /* 0x0000000800037276 */ /* 0x000fe40007800009 */
[----:B------:R-:W-:Y:S02]  /*5610*/  SEL R19, R19, 0xff800000, P0 ;  /* 0xff80000013137807 */ /* 0x000fe40000000000 */
[----:B------:R-:W-:Y:S02]  /*5620*/  FMNMX3 R0, R6, R10, R11, !PT ;  /* 0x0000000a06007276 */ /* 0x000fe4000780000b */
[----:B------:R-:W-:-:S02]  /*5630*/  LOP3.LUT P0, RZ, R191, 0x800000, RZ, 0xc0, !PT ;  /* 0x00800000bfff7812 */ /* 0x000fc4000780c0ff */
[----:B------:R-:W-:Y:S02]  /*5640*/  FMNMX3 R2, R5, R12, R13, !PT ;  /* 0x0000000c05027276 */ /* 0x000fe4000780000d */
[----:B------:R-:W-:Y:S02]  /*5650*/  FMNMX3 R4, R4, R14, R15, !PT ;  /* 0x0000000e04047276 */ /* 0x000fe4000780000f */
[----:B------:R-:W-:Y:S02]  /*5660*/  FMNMX3 R5, R0, R18, R19, !PT ;  /* 0x0000001200057276 */ /* 0x000fe40007800013 */
[----:B------:R-:W-:Y:S02]  /*5670*/  SEL R27, R27, 0xff800000, P0 ;  /* 0xff8000001b1b7807 */ /* 0x000fe40000000000 */
[----:B------:R-:W-:Y:S02]  /*5680*/  FMNMX3 R2, R2, R20, R21, !PT ;  /* 0x0000001402027276 */ /* 0x000fe40007800015 */
[----:B------:R-:W-:-:S02]  /*5690*/  FMNMX3 R0, R4, R22, R23, !PT ;  /* 0x0000001604007276 */ /* 0x000fc40007800017 */
[----:B------:R-:W-:Y:S02]  /*56a0*/  SEL R30, R30, 0xff800000, P2 ;  /* 0xff8000001e1e7807 */ /* 0x000fe40001000000 */
[----:B------:R-:W-:Y:S02]  /*56b0*/  SEL R31, R31, 0xff800000, P3 ;  /* 0xff8000001f1f7807 */ /* 0x000fe40001800000 */
[----:B------:R-:W-:Y:S02]  /*56c0*/  ISETP.GT.AND P0, PT, R191, -0x1, PT ;  /* 0xffffffffbf00780c */ /* 0x000fe40003f04270 */
[----:B------:R-:W-:Y:S02]  /*56d0*/  FMNMX3 R3, R3, R16, R17, !PT ;  /* 0x0000001003037276 */ /* 0x000fe40007800011 */
[----:B------:R-:W-:Y:S02]  /*56e0*/  FMNMX3 R2, R2, R28, R29, !PT ;  /* 0x0000001c02027276 */ /* 0x000fe4000780001d */
[----:B------:R-:W-:-:S02]  /*56f0*/  FMNMX3 R0, R0, R30, R31, !PT ;  /* 0x0000001e00007276 */ /* 0x000fc4000780001f */
[----:B------:R-:W-:Y:S02]  /*5700*/  SEL R35, R35, 0xff800000, !P0 ;  /* 0xff80000023237807 */ /* 0x000fe40004000000 */
[----:B------:R-:W-:Y:S02]  /*5710*/  SEL R32, R32, 0xff800000, P4 ;  /* 0xff80000020207807 */ /* 0x000fe40002000000 */
[----:B------:R-:W-:Y:S02]  /*5720*/  SEL R33, R33, 0xff800000, P5 ;  /* 0xff80000021217807 */ /* 0x000fe40002800000 */
[----:B------:R-:W-:Y:S02]  /*5730*/  SEL R34, R34, 0xff800000, P6 ;  /* 0xff80000022227807 */ /* 0x000fe40003000000 */
[----:B------:R-:W-:Y:S02]  /*5740*/  FMNMX3 R3, R3, R24, R25, !PT ;  /* 0x0000001803037276 */ /* 0x000fe40007800019 */
[----:B------:R-:W-:-:S02]  /*5750*/  FMNMX3 R4, R5, R26, R27, !PT ;  /* 0x0000001a05047276 */ /* 0x000fc4000780001b */
[----:B------:R-:W-:Y:S02]  /*5760*/  FMNMX R0, R2, R0, !PT ;  /* 0x0000000002007209 */ /* 0x000fe40007800000 */
[----:B------:R-:W-:Y:S02]  /*5770*/  FMNMX3 R3, R3, R32, R33, !PT ;  /* 0x0000002003037276 */ /* 0x000fe40007800021 */
[----:B------:R-:W-:-:S04]  /*5780*/  FMNMX3 R2, R4, R34, R35, !PT ;  /* 0x0000002204027276 */ /* 0x000fc80007800023 */
[----:B------:R-:W-:-:S04]  /*5790*/  FMNMX3 R135, R0, R3, R2, !PT ;  /* 0x0000000300877276 */ /* 0x000fc80007800002 */
[----:B------:R-:W-:-:S04]  /*57a0*/  FSETP.NEU.AND P0, PT, R135, -INF , PT ;  /* 0xff8000008700780b */ /* 0x000fc80003f0d000 */
[----:B------:R-:W-:Y:S02]  /*57b0*/  FSEL R0, R135, RZ, P0 ;  /* 0x000000ff87007208 */ /* 0x000fe40000000000 */
[----:B------:R-:W-:-:S03]  /*57c0*/  ELECT P0, URZ, PT ;  /* 0x0000000000ff782f */ /* 0x000fc60003800000 */
[----:B----4-:R-:W-:-:S04]  /*57d0*/  FFMA R0, -R0, UR4, RZ ;  /* 0x0000000400007c23 */ /* 0x010fc800080001ff */
[----:B------:R-:W-:-:S04]  /*57e0*/  FFMA2 R2, R100.F32x2.HI_LO, UR4.F32, R0.F32 ;  /* 0x0000000464027c49 */ /* 0x000fc80009200000 */
[----:B------:R-:W-:Y:S08]  /*57f0*/  MUFU.EX2 R176, R2 ;  /* 0x0000000200b07308 */ /* 0x000ff00000000800 */
[----:B------:R1:W2:Y:S02]  /*5800*/  MUFU.EX2 R177, R3 ;  /* 0x0000000300b17308 */ /* 0x0002a40000000800 */
[----:B-1----:R-:W-:Y:S01]  /*5810*/  FFMA2 R2, R102.F32x2.HI_LO, UR4.F32, R0.F32 ;  /* 0x0000000466027c49 */ /* 0x002fe20009200000 */
[----:B--2---:R-:W-:-:S05]  /*5820*/  F2FP.BF16.F32.PACK_AB R4, R177, R176 ;  /* 0x000000b0b104723e */ /* 0x004fca00000010ff */
        /* <DEDUP_REMOVED lines=13> */
[----:B------:R1:W-:Y:S02]  /*5900*/  MUFU.EX2 R169, R3 ;  /* 0x0000000300a97308 */ /* 0x0003e40000000800 */
[----:B-1----:R-:W-:-:S06]  /*5910*/  FFMA2 R2, R110.F32x2.HI_LO, UR4.F32, R0.F32 ;  /* 0x000000046e027c49 */ /* 0x002fcc0009200000 */
        /* <DEDUP_REMOVED lines=58> */
[----:B------:R1:W2:Y:S02]  /*5cc0*/  MUFU.EX2 R123, R3 ;  /* 0x00000003007b7308 */ /* 0x0002a40000000800 */
[----:B-1----:R-:W-:-:S06]  /*5cd0*/  FFMA2 R2, R86.F32x2.HI_LO, UR4.F32, R0.F32 ;  /* 0x0000000456027c49 */ /* 0x002fcc0009200000 */
[----:B------:R-:W-:Y:S08]  /*5ce0*/  MUFU.EX2 R120, R2 ;  /* 0x0000000200787308 */ /* 0x000ff00000000800 */
[----:B------:R1:W3:Y:S02]  /*5cf0*/  MUFU.EX2 R121, R3 ;  /* 0x0000000300797308 */ /* 0x0002e40000000800 */
        /* <DEDUP_REMOVED lines=8> */
[----:B------:R1:W4:Y:S02]  /*5d80*/  MUFU.EX2 R115, R3 ;  /* 0x0000000300737308 */ /* 0x0003240000000800 */
[----:B-1----:R-:W-:-:S06]  /*5d90*/  FFMA2 R2, R94.F32x2.HI_LO, UR4.F32, R0.F32 ;  /* 0x000000045e027c49 */ /* 0x002fcc0009200000 */
[----:B------:R-:W-:Y:S08]  /*5da0*/  MUFU.EX2 R112, R2 ;  /* 0x0000000200707308 */ /* 0x000ff00000000800 */
[----:B------:R1:W5:Y:S02]  /*5db0*/  MUFU.EX2 R113, R3 ;  /* 0x0000000300717308 */ /* 0x0003640000000800 */
[----:B-1----:R-:W-:-:S06]  /*5dc0*/  FFMA2 R2, R96.F32x2.HI_LO, UR4.F32, R0.F32 ;  /* 0x0000000460027c49 */ /* 0x002fcc0009200000 */
[----:B------:R-:W-:Y:S08]  /*5dd0*/  MUFU.EX2 R110, R2 ;  /* 0x00000002006e7308 */ /* 0x000ff00000000800 */
[----:B------:R1:W1:Y:S02]  /*5de0*/  MUFU.EX2 R111, R3 ;  /* 0x00000003006f7308 */ /* 0x0002640000000800 */
[----:B-1----:R-:W-:-:S06]  /*5df0*/  FFMA2 R2, R98.F32x2.HI_LO, UR4.F32, R0.F32 ;  /* 0x0000000462027c49 */ /* 0x002fcc0009200000 */
[----:B------:R-:W-:Y:S08]  /*5e00*/  MUFU.EX2 R108, R2 ;  /* 0x00000002006c7308 */ /* 0x000ff00000000800 */
[----:B------:R1:W1:Y:S02]  /*5e10*/  MUFU.EX2 R109, R3 ;  /* 0x00000003006d7308 */ /* 0x0002640000000800 */
[----:B-1----:R-:W-:Y:S01]  /*5e20*/  FFMA2 R2, R36.F32x2.HI_LO, UR4.F32, R0.F32 ;  /* 0x0000000424027c49 */ /* 0x002fe20009200000 */
[----:B--2---:R-:W-:-:S02]  /*5e30*/  F2FP.BF16.F32.PACK_AB R36, R123, R122 ;  /* 0x0000007a7b24723e */ /* 0x004fc400000010ff */
[----:B---3--:R-:W-:-:S03]  /*5e40*/  F2FP.BF16.F32.PACK_AB R37, R121, R120 ;  /* 0x000000787925723e */ /* 0x008fc600000010ff */
[----:B------:R-:W-:Y:S08]  /*5e50*/  MUFU.EX2 R106, R2 ;  /* 0x00000002006a7308 */ /* 0x000ff00000000800 */
[----:B------:R1:W-:Y:S02]  /*5e60*/  MUFU.EX2 R107, R3 ;  /* 0x00000003006b7308 */ /* 0x0003e40000000800 */
[----:B-1----:R-:W-:-:S06]  /*5e70*/  FFMA2 R2, R132.F32x2.HI_LO, UR4.F32, R0.F32 ;  /* 0x0000000484027c49 */ /* 0x002fcc0009200000 */
[----:B------:R-:W-:Y:S08]  /*5e80*/  MUFU.EX2 R104, R2 ;  /* 0x0000000200687308 */ /* 0x000ff00000000800 */
[----:B------:R1:W-:Y:S02]  /*5e90*/  MUFU.EX2 R105, R3 ;  /* 0x0000000300697308 */ /* 0x0003e40000000800 */
[----:B-1----:R-:W-:Y:S01]  /*5ea0*/  FFMA2 R2, R40.F32x2.HI_LO, UR4.F32, R0.F32 ;  /* 0x0000000428027c49 */ /* 0x002fe20009200000 */
[----:B----4-:R-:W-:-:S02]  /*5eb0*/  F2FP.BF16.F32.PACK_AB R40, R115, R114 ;  /* 0x000000727328723e */ /* 0x010fc400000010ff */
[----:B-----5:R-:W-:-:S03]  /*5ec0*/  F2FP.BF16.F32.PACK_AB R41, R113, R112 ;  /* 0x000000707129723e */ /* 0x020fc600000010ff */
[----:B------:R-:W-:Y:S08]  /*5ed0*/  MUFU.EX2 R102, R2 ;  /* 0x0000000200667308 */ /* 0x000ff00000000800 */
[----:B------:R1:W-:Y:S02]  /*5ee0*/  MUFU.EX2 R103, R3 ;  /* 0x0000000300677308 */ /* 0x0003e40000000800 */
[----:B-1----:R-:W-:Y:S01]  /*5ef0*/  FFMA2 R2, R42.F32x2.HI_LO, UR4.F32, R0.F32 ;  /* 0x000000042a027c49 */ /* 0x002fe20009200000 */
[----:B------:R-:W-:-:S02]  /*5f00*/  F2FP.BF16.F32.PACK_AB R42, R111, R110 ;  /* 0x0000006e6f2a723e */ /* 0x000fc400000010ff */
[----:B------:R-:W-:-:S03]  /*5f10*/  F2FP.BF16.F32.PACK_AB R43, R109, R108 ;  /* 0x0000006c6d2b723e */ /* 0x000fc600000010ff */
        /* <DEDUP_REMOVED lines=38> */
[----:B-1----:R-:W-:Y:S01]  /*6180*/  FFMA2 R2, R38.F32x2.HI_LO, UR4.F32, R0.F32 ;  /* 0x0000000426027c49 */ /* 0x002fe20009200000 */
[----:B------:R-:W-:-:S02]  /*6190*/  F2FP.BF16.F32.PACK_AB R38, R119, R118 ;  /* 0x000000767726723e */ /* 0x000fc400000010ff */
[----:B------:R-:W-:-:S03]  /*61a0*/  F2FP.BF16.F32.PACK_AB R39, R117, R116 ;  /* 0x000000747527723e */ /* 0x000fc600000010ff */
        /* <DEDUP_REMOVED lines=36> */
[----:B--2---:R-:W-:-:S02]  /*63f0*/  F2FP.BF16.F32.PACK_AB R20, R91, R90 ;  /* 0x0000005a5b14723e */ /* 0x004fc400000010ff */
[----:B---3--:R-:W-:-:S03]  /*6400*/  F2FP.BF16.F32.PACK_AB R21, R89, R88 ;  /* 0x000000585915723e */ /* 0x008fc600000010ff */
[----:B------:R-:W-:Y:S08]  /*6410*/  MUFU.EX2 R58, R2 ;  /* 0x00000002003a7308 */ /* 0x000ff00000000800 */
[----:B------:R1:W2:Y:S02]  /*6420*/  MUFU.EX2 R59, R3 ;  /* 0x00000003003b7308 */ /* 0x0002a40000000800 */
[----:B-1----:R-:W-:Y:S01]  /*6430*/  FFMA2 R2, R22.F32x2.HI_LO, UR4.F32, R0.F32 ;  /* 0x0000000416027c49 */ /* 0x002fe20009200000 */
[----:B----4-:R-:W-:-:S02]  /*6440*/  F2FP.BF16.F32.PACK_AB R22, R87, R86 ;  /* 0x000000565716723e */ /* 0x010fc400000010ff */
[----:B-----5:R-:W-:-:S03]  /*6450*/  F2FP.BF16.F32.PACK_AB R23, R85, R84 ;  /* 0x000000545517723e */ /* 0x020fc600000010ff */
[----:B------:R-:W-:Y:S08]  /*6460*/  MUFU.EX2 R56, R2 ;  /* 0x0000000200387308 */ /* 0x000ff00000000800 */
[----:B------:R1:W3:Y:S02]  /*6470*/  MUFU.EX2 R57, R3 ;  /* 0x0000000300397308 */ /* 0x0002e40000000800 */
[----:B-1----:R-:W-:Y:S01]  /*6480*/  FFMA2 R2, R24.F32x2.HI_LO, UR4.F32, R0.F32 ;  /* 0x0000000418027c49 */ /* 0x002fe20009200000 */
[----:B------:R-:W-:-:S02]  /*6490*/  F2FP.BF16.F32.PACK_AB R24, R83, R82 ;  /* 0x000000525318723e */ /* 0x000fc400000010ff */
[----:B------:R-:W-:-:S03]  /*64a0*/  F2FP.BF16.F32.PACK_AB R25, R81, R80 ;  /* 0x000000505119723e */ /* 0x000fc600000010ff */
[----:B------:R-:W-:Y:S08]  /*64b0*/  MUFU.EX2 R54, R2 ;  /* 0x0000000200367308 */ /* 0x000ff00000000800 */
[----:B------:R1:W4:Y:S02]  /*64c0*/  MUFU.EX2 R55, R3 ;  /* 0x0000000300377308 */ /* 0x0003240000000800 */
[----:B-1----:R-:W-:Y:S01]  /*64d0*/  FFMA2 R2, R26.F32x2.HI_LO, UR4.F32, R0.F32 ;  /* 0x000000041a027c49 */ /* 0x002fe20009200000 */
[----:B------:R-:W-:-:S02]  /*64e0*/  F2FP.BF16.F32.PACK_AB R26, R79, R78 ;  /* 0x0000004e4f1a723e */ /* 0x000fc400000010ff */
[----:B------:R-:W-:-:S03]  /*64f0*/  F2FP.BF16.F32.PACK_AB R27, R77, R76 ;  /* 0x0000004c4d1b723e */ /* 0x000fc600000010ff */
[----:B------:R-:W-:Y:S08]  /*6500*/  MUFU.EX2 R52, R2 ;  /* 0x0000000200347308 */ /* 0x000ff00000000800 */
[----:B------:R1:W5:Y:S02]  /*6510*/  MUFU.EX2 R53, R3 ;  /* 0x0000000300357308 */ /* 0x0003640000000800 */
        /* <DEDUP_REMOVED lines=13> */
[----:B------:R1:W-:Y:S08]  /*65f0*/  MUFU.EX2 R46, R2 ;  /* 0x00000002002e7308 */ /* 0x0003f00000000800 */
[----:B------:R2:W2:Y:S01]  /*6600*/  MUFU.EX2 R47, R3 ;  /* 0x00000003002f7308 */ /* 0x0004a20000000800 */
[----:B-1----:R-:W-:-:S05]  /*6610*/  IMAD.U32 R2, RZ, RZ, UR13 ;  /* 0x0000000dff027e24 */ /* 0x002fca000f8e00ff */
[----:B------:R2:W-:Y:S06]  /*6620*/  BAR.ARV R2, 0x40 ;  /* 0x000100020000751d */ /* 0x0005ec0000002000 */
[----:B------:R1:W-:Y:S01]  /*6630*/  STTM.x16 tmem[UR6], R4 ;  /* 0x00000004000079ed */ /* 0x0003e20008240006 */
[----:B------:R-:W-:Y:S01]  /*6640*/  R2UR UR6, R185 ;  /* 0x00000000b90672ca */ /* 0x000fe200000e0000 */
[----:B--2---:R-:W-:Y:S01]  /*6650*/  FFMA2 R2, R34.F32x2.HI_LO, UR4.F32, R0.F32 ;  /* 0x0000000422027c49 */ /* 0x004fe20009200000 */
[----:B------:R-:W-:Y:S02]  /*6660*/  R2UR UR4, R188 ;  /* 0x00000000bc0472ca */ /* 0x000fe400000e0000 */
[----:B------:R-:W-:Y:S01]  /*6670*/  F2FP.BF16.F32.PACK_AB R34, R127, R126 ;  /* 0x0000007e7f22723e */ /* 0x000fe200000010ff */
[----:B------:R2:W-:Y:S01]  /*6680*/  MUFU.EX2 R44, R2 ;  /* 0x00000002002c7308 */ /* 0x0005e20000000800 */
[----:B------:R-:W-:-:S07]  /*6690*/  F2FP.BF16.F32.PACK_AB R35, R125, R124 ;  /* 0x0000007c7d23723e */ /* 0x000fce00000010ff */
[----:B------:R-:W1:Y:S02]  /*66a0*/  MUFU.EX2 R45, R3 ;  /* 0x00000003002d7308 */ /* 0x000e640000000800 */
[----:B------:R-:W-:Y:S01]  /*66b0*/  STTM.x16 tmem[UR4], R28 ;  /* 0x0000001c000079ed */ /* 0x000fe20008240004 */
[----:B------:R-:W-:-:S04]  /*66c0*/  ULOP3.LUT UR4, UR9, 0x1, URZ, 0x3c, !UPT ;  /* 0x0000000109047892 */ /* 0x000fc8000f8e3cff */
[----:B------:R-:W-:Y:S01]  /*66d0*/  USHF.L.U32 UR4, UR4, 0x1f, URZ ;  /* 0x0000001f04047899 */ /* 0x000fe200080006ff */
[----:B--2---:R-:W-:-:S05]  /*66e0*/  IMAD.MOV.U32 R2, RZ, RZ, 0x1 ;  /* 0x00000001ff027424 */ /* 0x004fca00078e00ff */
[----:B------:R-:W-:Y:S01]  /*66f0*/  IMAD.U32 R0, RZ, RZ, UR4 ;  /* 0x00000004ff007e24 */ /* 0x000fe2000f8e00ff */
[----:B-1----:R-:W-:Y:S02]  /*6700*/  F2FP.BF16.F32.PACK_AB R12, R107, R106 ;  /* 0x0000006a6b0c723e */ /* 0x002fe400000010ff */
[----:B------:R-:W-:Y:S02]  /*6710*/  F2FP.BF16.F32.PACK_AB R13, R105, R104 ;  /* 0x00000068690d723e */ /* 0x000fe400000010ff */
[----:B------:R-:W-:Y:S02]  /*6720*/  F2FP.BF16.F32.PACK_AB R14, R103, R102 ;  /* 0x00000066670e723e */ /* 0x000fe400000010ff */
[----:B------:R-:W-:Y:S02]  /*6730*/  F2FP.BF16.F32.PACK_AB R15, R101, R100 ;  /* 0x00000064650f723e */ /* 0x000fe400000010ff */
[----:B------:R-:W-:Y:S02]  /*6740*/  F2FP.BF16.F32.PACK_AB R16, R99, R98 ;  /* 0x000000626310723e */ /* 0x000fe400000010ff */
[----:B------:R-:W-:-:S02]  /*6750*/  F2FP.BF16.F32.PACK_AB R17, R97, R96 ;  /* 0x000000606111723e */ /* 0x000fc400000010ff */
[----:B------:R-:W-:Y:S02]  /*6760*/  F2FP.BF16.F32.PACK_AB R18, R95, R94 ;  /* 0x0000005e5f12723e */ /* 0x000fe400000010ff */
[----:B------:R-:W-:Y:S02]  /*6770*/  F2FP.BF16.F32.PACK_AB R19, R93, R92 ;  /* 0x0000005c5d13723e */ /* 0x000fe400000010ff */
[----:B------:R-:W-:Y:S02]  /*6780*/  F2FP.BF16.F32.PACK_AB R4, R75, R74 ;  /* 0x0000004a4b04723e */ /* 0x000fe400000010ff */
[----:B------:R1:W-:Y:S01]  /*6790*/  STTM.x16 tmem[UR6], R12 ;  /* 0x0000000c000079ed */ /* 0x0003e20008240006 */
[----:B------:R-:W-:Y:S01]  /*67a0*/  R2UR UR6, R187 ;  /* 0x00000000bb0672ca */ /* 0x000fe200000e0000 */
[----:B------:R-:W2:Y:S01]  /*67b0*/  FENCE.VIEW.ASYNC.T ;  /* 0x00000000000073c6 */ /* 0x000ea20000000200 */
[----:B------:R-:W-:Y:S01]  /*67c0*/  F2FP.BF16.F32.PACK_AB R5, R73, R72 ;  /* 0x000000484905723e */ /* 0x000fe200000010ff */
[----:B--2---:R-:W-:Y:S01]  /*67d0*/  SYNCS.ARRIVE.TRANS64.ART0 RZ, [UR5+0xd0], R2 ;  /* 0x0000d002ffff79a7 */ /* 0x004fe20008500005 */
[----:B------:R-:W-:-:S02]  /*67e0*/  F2FP.BF16.F32.PACK_AB R6, R71, R70 ;  /* 0x000000464706723e */ /* 0x000fc400000010ff */
[----:B------:R-:W-:Y:S02]  /*67f0*/  F2FP.BF16.F32.PACK_AB R7, R69, R68 ;  /* 0x000000444507723e */ /* 0x000fe400000010ff */
[----:B------:R-:W-:Y:S02]  /*6800*/  F2FP.BF16.F32.PACK_AB R8, R67, R66 ;  /* 0x000000424308723e */ /* 0x000fe400000010ff */
[----:B------:R-:W-:Y:S02]  /*6810*/  F2FP.BF16.F32.PACK_AB R9, R65, R64 ;  /* 0x000000404109723e */ /* 0x000fe400000010ff */
[----:B------:R-:W-:Y:S02]  /*6820*/  F2FP.BF16.F32.PACK_AB R10, R63, R62 ;  /* 0x0000003e3f0a723e */ /* 0x000fe400000010ff */
[----:B------:R-:W-:Y:S02]  /*6830*/  F2FP.BF16.F32.PACK_AB R11, R61, R60 ;  /* 0x0000003c3d0b723e */ /* 0x000fe400000010ff */
[----:B-1----:R-:W-:-:S02]  /*6840*/  F2FP.BF16.F32.PACK_AB R12, R59, R58 ;  /* 0x0000003a3b0c723e */ /* 0x002fc400000010ff */
[----:B---3--:R-:W-:Y:S02]  /*6850*/  F2FP.BF16.F32.PACK_AB R13, R57, R56 ;  /* 0x00000038390d723e */ /* 0x008fe400000010ff */
[----:B----4-:R-:W-:Y:S02]  /*6860*/  F2FP.BF16.F32.PACK_AB R14, R55, R54 ;  /* 0x00000036370e723e */ /* 0x010fe400000010ff */
[----:B-----5:R-:W-:Y:S02]  /*6870*/  F2FP.BF16.F32.PACK_AB R15, R53, R52 ;  /* 0x00000034350f723e */ /* 0x020fe400000010ff */
[----:B------:R-:W-:Y:S02]  /*6880*/  F2FP.BF16.F32.PACK_AB R16, R51, R50 ;  /* 0x000000323310723e */ /* 0x000fe400000010ff */
[----:B------:R-:W-:Y:S02]  /*6890*/  F2FP.BF16.F32.PACK_AB R17, R49, R48 ;  /* 0x000000303111723e */ /* 0x000fe400000010ff */
[----:B------:R-:W-:-:S02]  /*68a0*/  F2FP.BF16.F32.PACK_AB R18, R47, R46 ;  /* 0x0000002e2f12723e */ /* 0x000fc400000010ff */
[----:B------:R-:W-:-:S04]  /*68b0*/  F2FP.BF16.F32.PACK_AB R19, R45, R44 ;  /* 0x0000002c2d13723e */ /* 0x000fc800000010ff */
[----:B------:R1:W-:Y:S01]  /*68c0*/  STTM.x16 tmem[UR6], R4 ;  /* 0x00000004000079ed */ /* 0x0003e20008240006 */
[----:B------:R-:W2:Y:S02]  /*68d0*/  FENCE.VIEW.ASYNC.T ;  /* 0x00000000000073c6 */ /* 0x000ea40000000200 */
[----:B--2---:R-:W-:Y:S01]  /*68e0*/  NOP ;  /* 0x0000000000007918 */ /* 0x004fe20000000000 */
[----:B------:R2:W-:Y:S01]  /*68f0*/  @P0 SYNCS.ARRIVE.TRANS64.ART0 RZ, [UR5+0xe0], R2 ;  /* 0x0000e002ffff09a7 */ /* 0x0005e20008500005 */
[----:B------:R-:W3:Y:S01]  /*6900*/  SYNCS.PHASECHK.TRANS64.TRYWAIT P0, [UR8], R0 ;  /* 0x00000000ff0075a7 */ /* 0x000ee20008001108 */
[----:B--2---:R-:W-:-:S04]  /*6910*/  FADD2 R2, R176.F32x2.HI_LO, R168.F32x2.HI_LO ;  /* 0x000000a8b002724b */ /* 0x004fc80000000000 */
[----:B------:R-:W-:-:S04]  /*6920*/  FADD2 R2, R2.F32x2.HI_LO, R160.F32x2.HI_LO ;  /* 0x000000a00202724b */ /* 0x000fc80000000000 */
[----:B------:R-:W-:-:S04]  /*6930*/  FADD2 R2, R2.F32x2.HI_LO, R152.F32x2.HI_LO ;  /* 0x000000980202724b */ /* 0x000fc80000000000 */
[----:B------:R-:W-:-:S04]  /*6940*/  FADD2 R2, R2.F32x2.HI_LO, R144.F32x2.HI_LO ;  /* 0x000000900202724b */ /* 0x000fc80000000000 */
[----:B------:R-:W-:-:S04]  /*6950*/  FADD2 R2, R2.F32x2.HI_LO, R130.F32x2.HI_LO ;  /* 0x000000820202724b */ /* 0x000fc80000000000 */
[----:B------:R-:W-:Y:S02]  /*6960*/  FADD2 R2, R2.F32x2.HI_LO, R122.F32x2.HI_LO ;  /* 0x0000007a0202724b */ /* 0x000fe40000000000 */
[----:B-1----:R-:W-:Y:S02]  /*6970*/  FADD2 R6, R174.F32x2.HI_LO, R166.F32x2.HI_LO ;  /* 0x000000a6ae06724b */ /* 0x002fe40000000000 */
[----:B------:R-:W-:Y:S02]  /*6980*/  FADD2 R8, R172.F32x2.HI_LO, R164.F32x2.HI_LO ;  /* 0x000000a4ac08724b */ /* 0x000fe40000000000 */
[----:B------:R-:W-:Y:S02]  /*6990*/  FADD2 R10, R170.F32x2.HI_LO, R162.F32x2.HI_LO ;  /* 0x000000a2aa0a724b */ /* 0x000fe40000000000 */
[----:B------:R-:W-:Y:S02]  /*69a0*/  FADD2 R6, R6.F32x2.HI_LO, R158.F32x2.HI_LO ;  /* 0x0000009e0606724b */ /* 0x000fe40000000000 */
[----:B------:R-:W-:-:S02]  /*69b0*/  FADD2 R8, R8.F32x2.HI_LO, R156.F32x2.HI_LO ;  /* 0x0000009c0808724b */ /* 0x000fc40000000000 */
[----:B------:R-:W-:Y:S02]  /*69c0*/  FADD2 R10, R10.F32x2.HI_LO, R154.F32x2.HI_LO ;  /* 0x0000009a0a0a724b */ /* 0x000fe40000000000 */
[----:B------:R-:W-:Y:S02]  /*69d0*/  FADD2 R6, R6.F32x2.HI_LO, R150.F32x2.HI_LO ;  /* 0x000000960606724b */ /* 0x000fe40000000000 */
        /* <DEDUP_REMOVED lines=48> */
[----:B------:R-:W-:-:S04]  /*6ce0*/  FADD2 R2, R4.F32x2.HI_LO, R2.F32x2.HI_LO ;  /* 0x000000020402724b */ /* 0x000fc80000000000 */
[----:B------:R-:W-:Y:S01]  /*6cf0*/  FADD2 R4, R6.F32x2.HI_LO, R2.F32x2.HI_LO ;  /* 0x000000020604724b */ /* 0x000fe20000000000 */
[----:B---3--:R-:W-:Y:S06]  /*6d00*/  @!P0 BRA `(.L_x_49) ;  /* 0x0000004c00588947 */ /* 0x008fec0003800000 */
.L_x_120:
[----:B------:R-:W-:Y:S01]  /*6d10*/  FADD R184, R4, R5 ;  /* 0x0000000504b87221 */ /* 0x000fe20000000000 */
[----:B------:R-:W-:Y:S06]  /*6d20*/  BRA.U !UP0, `(.L_x_50) ;  /* 0x0000001d08f87547 */ /* 0x000fec000b800000 */
[----:B------:R-:W2:Y:S01]  /*6d30*/  LDCU UR4, c[0x0][0x600] ;  /* 0x0000c000ff0477ac */ /* 0x000ea20008000800 */
[----:B------:R-:W-:Y:S01]  /*6d40*/  UMOV UR11, URZ ;  /* 0x000000ff000b7c82 */ /* 0x000fe20008000000 */
.L_x_53:
[----:B------:R-:W-:Y:S01]  /*6d50*/  UMOV UR5, UR16 ;  /* 0x0000001000057c82 */ /* 0x000fe20008000000 */
[----:B------:R-:W-:Y:S01]  /*6d60*/  USHF.L.U32 UR6, UR10, 0x1f, URZ ;  /* 0x0000001f0a067899 */ /* 0x000fe200080006ff */
[----:B------:R-:W-:Y:S01]  /*6d70*/  R2UR UR7, R189 ;  /* 0x00000000bd0772ca */ /* 0x000fe200000e0000 */
[----:B------:R-:W-:-:S04]  /*6d80*/  @!UP2 UIADD3 UR5, UPT, UPT, UR12, URZ, URZ ;  /* 0x000000ff0c05a290 */ /* 0x000fc8000fffe0ff */
[----:B------:R-:W-:-:S05]  /*6d90*/  MOV R0, UR6 ;  /* 0x0000000600007c02 */ /* 0x000fca0008000f00 */
[----:B------:R-:W3:Y:S02]  /*6da0*/  SYNCS.PHASECHK.TRANS64.TRYWAIT P0, [UR5+0xc0], R0 ;  /* 0x0000c000ff0075a7 */ /* 0x000ee40008001105 */
[----:B---3--:R-:W-:Y:S05]  /*6db0*/  @!P0 BRA `(.L_x_51) ;  /* 0x0000004c00488947 */ /* 0x008fea0003800000 */
.L_x_122:
[----:B------:R-:W3:Y:S01]  /*6dc0*/  LDTM.x32 R100, tmem[UR7] ;  /* 0x00000007006479ee */ /* 0x000ee200082c0000 */
[----:B------:R-:W-:Y:S02]  /*6dd0*/  R2UR UR6, R190 ;  /* 0x00000000be0672ca */ /* 0x000fe400000e0000 */
[----:B------:R-:W-:-:S11]  /*6de0*/  R2UR UR7, R186 ;  /* 0x00000000ba0772ca */ /* 0x000fd600000e0000 */
[----:B------:R-:W4:Y:S01]  /*6df0*/  LDTM.x32 R68, tmem[UR6] ;  /* 0x00000006004479ee */ /* 0x000f2200082c0000 */
[----:B------:R-:W-:Y:S01]  /*6e00*/  R2UR UR6, R185 ;  /* 0x00000000b90672ca */ /* 0x000fe200000e0000 */
[----:B------:R-:W5:Y:S01]  /*6e10*/  LDTM.x32 R36, tmem[UR7] ;  /* 0x00000007002479ee */ /* 0x000f6200082c0000 */
[----:B------:R-:W-:Y:S02]  /*6e20*/  R2UR UR7, R188 ;  /* 0x00000000bc0772ca */ /* 0x000fe400000e0000 */
[----:B-1-3--:R-:W-:Y:S02]  /*6e30*/  FMNMX3 R0, R135, R100, R101, !PT ;  /* 0x0000006487007276 */ /* 0x00afe40007800065 */
[----:B------:R-:W-:Y:S02]  /*6e40*/  FMNMX R4, R102, R103, !PT ;  /* 0x0000006766047209 */ /* 0x000fe40007800000 */
[----:B------:R-:W-:Y:S02]  /*6e50*/  FMNMX R3, R104, R105, !PT ;  /* 0x0000006968037209 */ /* 0x000fe40007800000 */
[----:B------:R-:W-:-:S02]  /*6e60*/  FMNMX3 R0, R0, R108, R109, !PT ;  /* 0x0000006c00007276 */ /* 0x000fc4000780006d */
[----:B------:R-:W-:Y:S02]  /*6e70*/  FMNMX R2, R106, R107, !PT ;  /* 0x0000006b6a027209 */ /* 0x000fe40007800000 */
[----:B------:R-:W-:Y:S02]  /*6e80*/  FMNMX3 R4, R4, R110, R111, !PT ;  /* 0x0000006e04047276 */ /* 0x000fe4000780006f */
[----:B------:R-:W-:Y:S02]  /*6e90*/  FMNMX3 R3, R3, R112, R113, !PT ;  /* 0x0000007003037276 */ /* 0x000fe40007800071 */
[----:B------:R-:W-:Y:S02]  /*6ea0*/  FMNMX3 R0, R0, R116, R117, !PT ;  /* 0x0000007400007276 */ /* 0x000fe40007800075 */
[----:B------:R-:W-:Y:S02]  /*6eb0*/  FMNMX3 R2, R2, R114, R115, !PT ;  /* 0x0000007202027276 */ /* 0x000fe40007800073 */
[----:B------:R-:W-:-:S02]  /*6ec0*/  FMNMX3 R133, R4, R118, R119, !PT ;  /* 0x0000007604857276 */ /* 0x000fc40007800077 */
[----:B------:R-:W-:Y:S01]  /*6ed0*/  FMNMX3 R132, R3, R120, R121, !PT ;  /* 0x0000007803847276 */ /* 0x000fe20007800079 */
[----:B------:R-:W1:Y:S01]  /*6ee0*/  LDTM.x32 R4, tmem[UR6] ;  /* 0x00000006000479ee */ /* 0x000e6200082c0000 */
[----:B------:R-:W-:Y:S02]  /*6ef0*/  FMNMX3 R0, R0, R124, R125, !PT ;  /* 0x0000007c00007276 */ /* 0x000fe4000780007d */
[----:B------:R-:W-:Y:S02]  /*6f00*/  FMNMX3 R2, R2, R122, R123, !PT ;  /* 0x0000007a02027276 */ /* 0x000fe4000780007b */
[----:B------:R-:W-:Y:S02]  /*6f10*/  FMNMX3 R3, R133, R126, R127, !PT ;  /* 0x0000007e85037276 */ /* 0x000fe4000780007f */
[----:B------:R-:W-:Y:S02]  /*6f20*/  FMNMX3 R132, R132, R128, R129, !PT ;  /* 0x0000008084847276 */ /* 0x000fe40007800081 */
[----:B----4-:R-:W-:-:S02]  /*6f30*/  FMNMX3 R0, R0, R68, R69, !PT ;  /* 0x0000004400007276 */ /* 0x010fc40007800045 */
        /* <DEDUP_REMOVED lines=15> */
[----:B-----5:R-:W-:Y:S02]  /*7030*/  FMNMX3 R0, R0, R36, R37, !PT ;  /* 0x0000002400007276 */ /* 0x020fe40007800025 */
        /* <DEDUP_REMOVED lines=15> */
[----:B-1----:R-:W-:Y:S02]  /*7130*/  FMNMX3 R0, R0, R4, R5, !PT ;  /* 0x0000000400007276 */ /* 0x002fe40007800005 */
        /* <DEDUP_REMOVED lines=16> */
[----:B------:R-:W-:Y:S02]  /*7240*/  FMNMX R0, R133, R132, !PT ;  /* 0x0000008485007209 */ /* 0x000fe40007800000 */
[----:B------:R-:W-:Y:S02]  /*7250*/  R2UR UR6, R186 ;  /* 0x00000000ba0672ca */ /* 0x000fe400000e0000 */
[----:B------:R-:W-:-:S04]  /*7260*/  FMNMX3 R132, R0, R3, R2, !PT ;  /* 0x0000000300847276 */ /* 0x000fc80007800002 */
[----:B------:R-:W-:-:S04]  /*7270*/  FSETP.NEU.AND P0, PT, R132, -INF , PT ;  /* 0xff8000008400780b */ /* 0x000fc80003f0d000 */
[----:B------:R-:W-:Y:S02]  /*7280*/  FSEL R2, R132, RZ, P0 ;  /* 0x000000ff84027208 */ /* 0x000fe40000000000 */
[----:B------:R-:W-:-:S03]  /*7290*/  ELECT P0, URZ, PT ;  /* 0x0000000000ff782f */ /* 0x000fc60003800000 */
[----:B------:R-:W-:-:S04]  /*72a0*/  FADD R0, -R2, R135 ;  /* 0x0000008702007221 */ /* 0x000fc80000000100 */
[----:B--2---:R-:W-:-:S04]  /*72b0*/  FMUL R0, R0, UR4 ;  /* 0x0000000400007c20 */ /* 0x004fc80008400000 */
[----:B------:R1:W2:Y:S01]  /*72c0*/  MUFU.EX2 R133, R0 ;  /* 0x0000000000857308 */ /* 0x0002a20000000800 */
[----:B------:R-:W-:-:S04]  /*72d0*/  FSETP.GE.AND P1, PT, R0, -8, PT ;  /* 0xc10000000000780b */ /* 0x000fc80003f26000 */
[C---:B------:R-:W-:Y:S02]  /*72e0*/  FSEL R2, R135.reuse, R2, P1 ;  /* 0x0000000287027208 */ /* 0x040fe40000800000 */
[----:B------:R-:W-:-:S03]  /*72f0*/  FSEL R135, R135, R132, P1 ;  /* 0x0000008487877208 */ /* 0x000fc60000800000 */
[----:B-1----:R-:W-:-:S04]  /*7300*/  FFMA R0, -R2, UR4, RZ ;  /* 0x0000000402007c23 */ /* 0x002fc800080001ff */
[--C-:B------:R-:W-:Y:S02]  /*7310*/  FFMA2 R122, R122.F32x2.HI_LO, UR4.F32, R0.reuse.F32 ;  /* 0x000000047a7a7c49 */ /* 0x100fe40009200000 */
[--C-:B------:R-:W-:Y:S02]  /*7320*/  FFMA2 R88, R88.F32x2.HI_LO, UR4.F32, R0.reuse.F32 ;  /* 0x0000000458587c49 */ /* 0x100fe40009200000 */
[--C-:B------:R-:W-:Y:S01]  /*7330*/  FFMA2 R8, R8.F32x2.HI_LO, UR4.F32, R0.reuse.F32 ;  /* 0x0000000408087c49 */ /* 0x100fe20009200000 */
[----:B------:R-:W-:Y:S01]  /*7340*/  MUFU.EX2 R156, R122 ;  /* 0x0000007a009c7308 */ /* 0x000fe20000000800 */
[--C-:B------:R-:W-:Y:S02]  /*7350*/  FFMA2 R120, R120.F32x2.HI_LO, UR4.F32, R0.reuse.F32 ;  /* 0x0000000478787c49 */ /* 0x100fe40009200000 */
[--C-:B------:R-:W-:Y:S02]  /*7360*/  FFMA2 R90, R90.F32x2.HI_LO, UR4.F32, R0.reuse.F32 ;  /* 0x000000045a5a7c49 */ /* 0x100fe40009200000 */
[----:B------:R-:W-:-:S02]  /*7370*/  FFMA2 R6, R6.F32x2.HI_LO, UR4.F32, R0.F32 ;  /* 0x0000000406067c49 */ /* 0x000fc40009200000 */
[--C-:B------:R-:W-:Y:S01]  /*7380*/  FFMA2 R114, R114.F32x2.HI_LO, UR4.F32, R0.reuse.F32 ;  /* 0x0000000472727c49 */ /* 0x100fe20009200000 */
[----:B------:R-:W-:Y:S01]  /*7390*/  MUFU.EX2 R157, R123 ;  /* 0x0000007b009d7308 */ /* 0x000fe20000000800 */
[--C-:B------:R-:W-:Y:S02]  /*73a0*/  FFMA2 R124, R124.F32x2.HI_LO, UR4.F32, R0.reuse.F32 ;  /* 0x000000047c7c7c49 */ /* 0x100fe40009200000 */
[--C-:B------:R-:W-:Y:S02]  /*73b0*/  FFMA2 R86, R86.F32x2.HI_LO, UR4.F32, R0.reuse.F32 ;  /* 0x0000000456567c49 */ /* 0x100fe40009200000 */
[--C-:B------:R-:W-:Y:S02]  /*73c0*/  FFMA2 R94, R94.F32x2.HI_LO, UR4.F32, R0.reuse.F32 ;  /* 0x000000045e5e7c49 */ /* 0x100fe40009200000 */
[--C-:B------:R-:W-:Y:S01]  /*73d0*/  FFMA2 R58, R58.F32x2.HI_LO, UR4.F32, R0.reuse.F32 ;  /* 0x000000043a3a7c49 */ /* 0x100fe20009200000 */
[----:B------:R-:W-:Y:S01]  /*73e0*/  MUFU.EX2 R122, R88 ;  /* 0x00000058007a7308 */ /* 0x000fe20000000800 */
[----:B------:R-:W-:-:S02]  /*73f0*/  FFMA2 R10, R10.F32x2.HI_LO, UR4.F32, R0.F32 ;  /* 0x000000040a0a7c49 */ /* 0x000fc40009200000 */
        /* <DEDUP_REMOVED lines=13> */
[----:B------:R1:W-:Y:S01]  /*74d0*/  MUFU.EX2 R89, R9 ;  /* 0x0000000900597308 */ /* 0x0003e20000000800 */
        /* <DEDUP_REMOVED lines=10> */
[--C-:B-1----:R-:W-:Y:S02]  /*7580*/  FFMA2 R8, R80.F32x2.HI_LO, UR4.F32, R0.reuse.F32 ;  /* 0x0000000450087c49 */ /* 0x102fe40009200000 */
[--C-:B------:R-:W-:Y:S02]  /*7590*/  FFMA2 R4, R4.F32x2.HI_LO, UR4.F32, R0.reuse.F32 ;  /* 0x0000000404047c49 */ /* 0x100fe40009200000 */
[--C-:B------:R-:W-:Y:S01]  /*75a0*/  FFMA2 R38, R38.F32x2.HI_LO, UR4.F32, R0.reuse.F32 ;  /* 0x0000000426267c49 */ /* 0x100fe20009200000 */
[----:B------:R-:W-:Y:S01]  /*75b0*/  FMNMX R8, R8, -127, !PT ;  /* 0xc2fe000008087809 */ /* 0x000fe20007800000 */
[--C-:B------:R-:W-:Y:S01]  /*75c0*/  FFMA2 R126, R126.F32x2.HI_LO, UR4.F32, R0.reuse.F32 ;  /* 0x000000047e7e7c49 */ /* 0x100fe20009200000 */
[----:B------:R-:W-:Y:S01]  /*75d0*/  MUFU.EX2 R120, R90 ;  /* 0x0000005a00787308 */ /* 0x000fe20000000800 */
[----:B------:R-:W-:Y:S01]  /*75e0*/  FMNMX R9, R9, -127, !PT ;  /* 0xc2fe000009097809 */ /* 0x000fe20007800000 */
[----:B------:R-:W-:-:S02]  /*75f0*/  FFMA2 R78, R78.F32x2.HI_LO, UR4.F32, R0.F32 ;  /* 0x000000044e4e7c49 */ /* 0x000fc40009200000 */
[--C-:B------:R-:W-:Y:S02]  /*7600*/  FFMA2 R118, R118.F32x2.HI_LO, UR4.F32, R0.reuse.F32 ;  /* 0x0000000476767c49 */ /* 0x100fe40009200000 */
[--C-:B------:R-:W-:Y:S02]  /*7610*/  FFMA2 R20, R20.F32x2.HI_LO, UR4.F32, R0.reuse.F32 ;  /* 0x0000000414147c49 */ /* 0x100fe40009200000 */
        /* <DEDUP_REMOVED lines=10> */
[----:B------:R1:W-:Y:S01]  /*76c0*/  MUFU.EX2 R91, R7 ;  /* 0x00000007005b7308 */ /* 0x0003e20000000800 */
        /* <DEDUP_REMOVED lines=10> */
[----:B-1----:R-:W-:-:S02]  /*7770*/  FFMA2 R6, R82.F32x2.HI_LO, UR4.F32, R0.F32 ;  /* 0x0000000452067c49 */ /* 0x002fc40009200000 */
[----:B------:R-:W-:-:S03]  /*7780*/  FFMA2 R24, R24.F32x2.HI_LO, UR4.F32, R0.F32 ;  /* 0x0000000418187c49 */ /* 0x000fc60009200000 */
[----:B------:R-:W-:Y:S02]  /*7790*/  FMNMX R6, R6, -127, !PT ;  /* 0xc2fe000006067809 */ /* 0x000fe40007800000 */
[----:B------:R-:W-:Y:S01]  /*77a0*/  MUFU.EX2 R170, R124 ;  /* 0x0000007c00aa7308 */ /* 0x000fe20000000800 */
[----:B------:R-:W-:-:S07]  /*77b0*/  FMNMX R7, R7, -127, !PT ;  /* 0xc2fe000007077809 */ /* 0x000fce0007800000 */
[----:B------:R-:W-:Y:S08]  /*77c0*/  MUFU.EX2 R171, R125 ;  /* 0x0000007d00ab7308 */ /* 0x000ff00000000800 */
[----:B------:R-:W-:Y:S08]  /*77d0*/  MUFU.EX2 R124, R86 ;  /* 0x00000056007c7308 */ /* 0x000ff00000000800 */
[----:B------:R-:W-:Y:S08]  /*77e0*/  MUFU.EX2 R125, R87 ;  /* 0x00000057007d7308 */ /* 0x000ff00000000800 */
[----:B------:R-:W-:Y:S08]  /*77f0*/  MUFU.EX2 R114, R94 ;  /* 0x0000005e00727308 */ /* 0x000ff00000000800 */
[----:B------:R-:W-:Y:S08]  /*7800*/  MUFU.EX2 R115, R95 ;  /* 0x0000005f00737308 */ /* 0x000ff00000000800 */
[----:B------:R-:W-:Y:S08]  /*7810*/  MUFU.EX2 R94, R58 ;  /* 0x0000003a005e7308 */ /* 0x000ff00000000800 */
[----:B------:R1:W-:Y:S08]  /*7820*/  MUFU.EX2 R95, R59 ;  /* 0x0000003b005f7308 */ /* 0x0003f00000000800 */
[----:B------:R-:W-:Y:S08]  /*7830*/  MUFU.EX2 R86, R10 ;  /* 0x0000000a00567308 */ /* 0x000ff00000000800 */
[----:B------:R3:W-:Y:S01]  /*7840*/  MUFU.EX2 R87, R11 ;  /* 0x0000000b00577308 */ /* 0x0007e20000000800 */
[----:B-1----:R-:W-:-:S04]  /*7850*/  FADD2.RM R58, R8.F32x2.HI_LO, 12582912 ;  /* 0x4b400000083a744b */ /* 0x002fc80000204000 */
[----:B------:R-:W-:-:S03]  /*7860*/  FADD2 R2, R58.F32x2.HI_LO, -12582912 ;  /* 0xcb4000003a02744b */ /* 0x000fc60000200000 */
[----:B------:R-:W-:Y:S01]  /*7870*/  MUFU.EX2 R182, R100 ;  /* 0x0000006400b67308 */ /* 0x000fe20000000800 */
[----:B------:R-:W-:-:S07]  /*7880*/  FADD2 R8, R8.F32x2.HI_LO, -R2.F32x2.HI_LO ;  /* 0x800000020808724b */ /* 0x000fce0000000000 */
[----:B------:R-:W-:Y:S01]  /*7890*/  MUFU.EX2 R183, R101 ;  /* 0x0000006500b77308 */ /* 0x000fe20000000800 */
[----:B---3--:R-:W-:-:S05]  /*78a0*/  FFMA2 R10, R98.F32x2.HI_LO, UR4.F32, R0.F32 ;  /* 0x00000004620a7c49 */ /* 0x008fca0009200000 */
[----:B------:R-:W-:Y:S02]  /*78b0*/  FMNMX R10, R10, -127, !PT ;  /* 0xc2fe00000a0a7809 */ /* 0x000fe40007800000 */
[----:B------:R-:W-:Y:S01]  /*78c0*/  MUFU.EX2 R174, R106 ;  /* 0x0000006a00ae7308 */ /* 0x000fe20000000800 */
[----:B------:R-:W-:-:S07]  /*78d0*/  FMNMX R11, R11, -127, !PT ;  /* 0xc2fe00000b0b7809 */ /* 0x000fce0007800000 */
        /* <DEDUP_REMOVED lines=21> */
[----:B------:R1:W-:Y:S01]  /*7a30*/  MUFU.EX2 R82, R16 ;  /* 0x0000001000527308 */ /* 0x0003e20000000800 */
[----:B------:R-:W-:-:S07]  /*7a40*/  FADD2 R10, R10.F32x2.HI_LO, -R2.F32x2.HI_LO ;  /* 0x800000020a0a724b */ /* 0x000fce0000000000 */
[----:B------:R4:W-:Y:S01]  /*7a50*/  MUFU.EX2 R83, R17 ;  /* 0x0000001100537308 */ /* 0x0009e20000000800 */
[--C-:B---3--:R-:W-:Y:S02]  /*7a60*/  FFMA2 R14, R64.F32x2.HI_LO, UR4.F32, R0.reuse.F32 ;  /* 0x00000004400e7c49 */ /* 0x108fe40009200000 */
[----:B------:R-:W-:-:S03]  /*7a70*/  FFMA2 R64, R32.F32x2.HI_LO, UR4.F32, R0.F32 ;  /* 0x0000000420407c49 */ /* 0x000fc60009200000 */
[----:B------:R-:W-:Y:S02]  /*7a80*/  FMNMX R14, R14, -127, !PT ;  /* 0xc2fe00000e0e7809 */ /* 0x000fe40007800000 */
[----:B------:R-:W-:Y:S01]  /*7a90*/  MUFU.EX2 R180, R108 ;  /* 0x0000006c00b47308 */ /* 0x000fe20000000800 */
[----:B-1----:R-:W-:Y:S02]  /*7aa0*/  FMNMX R16, R48, -127, !PT ;  /* 0xc2fe000030107809 */ /* 0x002fe40007800000 */
[----:B------:R-:W-:Y:S02]  /*7ab0*/  FMNMX R15, R15, -127, !PT ;  /* 0xc2fe00000f0f7809 */ /* 0x000fe40007800000 */
[----:B--2---:R-:W-:-:S03]  /*7ac0*/  FSEL R48, R133, 1, !P1 ;  /* 0x3f80000085307808 */ /* 0x004fc60004800000 */
[----:B------:R-:W1:Y:S01]  /*7ad0*/  MUFU.EX2 R181, R109 ;  /* 0x0000006d00b57308 */ /* 0x000e620000000800 */
[----:B----4-:R-:W-:-:S07]  /*7ae0*/  FMNMX R17, R49, -127, !PT ;  /* 0xc2fe000031117809 */ /* 0x010fce0007800000 */
[----:B------:R-:W-:Y:S08]  /*7af0*/  MUFU.EX2 R148, R128 ;  /* 0x0000008000947308 */ /* 0x000ff00000000800 */
[----:B------:R-:W-:Y:S08]  /*7b00*/  MUFU.EX2 R149, R129 ;  /* 0x0000008100957308 */ /* 0x000ff00000000800 */
[----:B------:R-:W-:Y:S08]  /*7b10*/  MUFU.EX2 R108, R42 ;  /* 0x0000002a006c7308 */ /* 0x000ff00000000800 */
[----:B------:R2:W-:Y:S08]  /*7b20*/  MUFU.EX2 R109, R43 ;  /* 0x0000002b006d7308 */ /* 0x0005f00000000800 */
[----:B------:R-:W-:Y:S08]  /*7b30*/  MUFU.EX2 R128, R52 ;  /* 0x0000003400807308 */ /* 0x000ff00000000800 */
[----:B------:R3:W-:Y:S01]  /*7b40*/  MUFU.EX2 R129, R53 ;  /* 0x0000003500817308 */ /* 0x0007e20000000800 */
[----:B--2---:R-:W-:-:S04]  /*7b50*/  FADD2.RM R42, R16.F32x2.HI_LO, 12582912 ;  /* 0x4b400000102a744b */ /* 0x004fc80000204000 */
[----:B------:R-:W-:-:S03]  /*7b60*/  FADD2 R2, R42.F32x2.HI_LO, -12582912 ;  /* 0xcb4000002a02744b */ /* 0x000fc60000200000 */
[----:B------:R2:W-:Y:S01]  /*7b70*/  MUFU.EX2 R80, R18 ;  /* 0x0000001200507308 */ /* 0x0005e20000000800 */
[----:B------:R-:W-:-:S07]  /*7b80*/  FADD2 R16, R16.F32x2.HI_LO, -R2.F32x2.HI_LO ;  /* 0x800000021010724b */ /* 0x000fce0000000000 */
[----:B------:R4:W-:Y:S01]  /*7b90*/  MUFU.EX2 R81, R19 ;  /* 0x0000001300517308 */ /* 0x0009e20000000800 */
[----:B---3--:R-:W-:-:S07]  /*7ba0*/  FADD2.RM R52, R12.F32x2.HI_LO, 12582912 ;  /* 0x4b4000000c34744b */ /* 0x008fce0000204000 */
[----:B------:R-:W-:Y:S01]  /*7bb0*/  MUFU.EX2 R172, R116 ;  /* 0x0000007400ac7308 */ /* 0x000fe20000000800 */
[----:B--2---:R-:W-:-:S07]  /*7bc0*/  FMNMX R18, R50, -127, !PT ;  /* 0xc2fe000032127809 */ /* 0x004fce0007800000 */
[----:B------:R-:W-:Y:S01]  /*7bd0*/  MUFU.EX2 R173, R117 ;  /* 0x0000007500ad7308 */ /* 0x000fe20000000800 */
        /* <DEDUP_REMOVED lines=9> */
[----:B------:R-:W-:Y:S08]  /*7c70*/  MUFU.EX2 R112, R38 ;  /* 0x0000002600707308 */ /* 0x000ff00000000800 */
[----:B------:R2:W-:Y:S01]  /*7c80*/  MUFU.EX2 R113, R39 ;  /* 0x0000002700717308 */ /* 0x0005e20000000800 */
[----:B---3--:R-:W-:-:S04]  /*7c90*/  FADD2 R4, R52.F32x2.HI_LO, -12582912 ;  /* 0xcb4000003404744b */ /* 0x008fc80000200000 */
[----:B------:R-:W-:-:S03]  /*7ca0*/  FADD2 R12, R12.F32x2.HI_LO, -R4.F32x2.HI_LO ;  /* 0x800000040c0c724b */ /* 0x000fc60000000000 */
[----:B------:R-:W-:Y:S08]  /*7cb0*/  MUFU.EX2 R150, R126 ;  /* 0x0000007e00967308 */ /* 0x000ff00000000800 */
[----:B------:R-:W-:Y:S01]  /*7cc0*/  MUFU.EX2 R126, R78 ;  /* 0x0000004e007e7308 */ /* 0x000fe20000000800 */
[----:B--2---:R-:W-:-:S04]  /*7cd0*/  FADD2.RM R38, R18.F32x2.HI_LO, 12582912 ;  /* 0x4b4000001226744b */ /* 0x004fc80000204000 */
[----:B------:R-:W-:-:S03]  /*7ce0*/  FADD2 R4, R38.F32x2.HI_LO, -12582912 ;  /* 0xcb4000002604744b */ /* 0x000fc60000200000 */
[----:B------:R2:W-:Y:S01]  /*7cf0*/  MUFU.EX2 R78, R20 ;  /* 0x00000014004e7308 */ /* 0x0005e20000000800 */
[----:B------:R-:W-:-:S07]  /*7d00*/  FADD2 R18, R18.F32x2.HI_LO, -R4.F32x2.HI_LO ;  /* 0x800000041212724b */ /* 0x000fce0000000000 */
[----:B------:R-:W-:Y:S08]  /*7d10*/  MUFU.EX2 R160, R118 ;  /* 0x0000007600a07308 */ /* 0x000ff00000000800 */
[----:B------:R-:W-:Y:S01]  /*7d20*/  MUFU.EX2 R161, R119 ;  /* 0x0000007700a17308 */ /* 0x000fe20000000800 */
[----:B--2---:R-:W-:-:S04]  /*7d30*/  IMAD.MOV.U32 R20, RZ, RZ, 0x3d9df09d ;  /* 0x3d9df09dff147424 */ /* 0x004fc800078e00ff */
[----:B------:R-:W-:-:S03]  /*7d40*/  FFMA2 R4, R8.F32x2.HI_LO, R20.F32, 0.22756439447402954102 ;  /* 0x3e6906a408047449 */ /* 0x000fc60001200014 */
[----:B------:R-:W-:Y:S01]  /*7d50*/  MUFU.EX2 R118, R60 ;  /* 0x0000003c00767308 */ /* 0x000fe20000000800 */
[----:B------:R-:W-:-:S07]  /*7d60*/  FFMA2 R4, R4.F32x2.HI_LO, R8.F32x2.HI_LO, 0.69514614343643188477 ;  /* 0x3f31f51904047449 */ /* 0x000fce0000200008 */
[----:B------:R2:W-:Y:S08]  /*7d70*/  MUFU.EX2 R119, R61 ;  /* 0x0000003d00777308 */ /* 0x0005f00000000800 */
[----:B------:R-:W-:Y:S08]  /*7d80*/  MUFU.EX2 R176, R104 ;  /* 0x0000006800b07308 */ /* 0x000ff00000000800 */
[----:B------:R-:W-:Y:S01]  /*7d90*/  MUFU.EX2 R177, R105 ;  /* 0x0000006900b17308 */ /* 0x000fe20000000800 */
[----:B--2---:R-:W-:-:S02]  /*7da0*/  FFMA2 R60, R28.F32x2.HI_LO, UR4.F32, R0.F32 ;  /* 0x000000041c3c7c49 */ /* 0x004fc40009200000 */
[----:B------:R-:W-:Y:S02]  /*7db0*/  FADD2 R28, R14.F32x2.HI_LO, -R2.F32x2.HI_LO ;  /* 0x800000020e1c724b */ /* 0x000fe40000000000 */
[----:B------:R-:W-:-:S03]  /*7dc0*/  FFMA2 R2, R6.F32x2.HI_LO, R20.F32, 0.22756439447402954102 ;  /* 0x3e6906a406027449 */ /* 0x000fc60001200014 */
[----:B------:R-:W-:Y:S01]  /*7dd0*/  MUFU.EX2 R146, R130 ;  /* 0x0000008200927308 */ /* 0x000fe20000000800 */
[----:B------:R-:W-:-:S07]  /*7de0*/  FFMA2 R2, R2.F32x2.HI_LO, R6.F32x2.HI_LO, 0.69514614343643188477 ;  /* 0x3f31f51902027449 */ /* 0x000fce0000200006 */
[----:B------:R-:W-:Y:S08]  /*7df0*/  MUFU.EX2 R147, R131 ;  /* 0x0000008300937308 */ /* 0x000ff00000000800 */
[----:B------:R-:W-:Y:S08]  /*7e00*/  MUFU.EX2 R104, R46 ;  /* 0x0000002e00687308 */ /* 0x000ff00000000800 */
[----:B------:R2:W-:Y:S08]  /*7e10*/  MUFU.EX2 R105, R47 ;  /* 0x0000002f00697308 */ /* 0x0005f00000000800 */
[----:B------:R-:W-:Y:S08]  /*7e20*/  MUFU.EX2 R130, R44 ;  /* 0x0000002c00827308 */ /* 0x000ff00000000800 */
[----:B------:R3:W-:Y:S01]  /*7e30*/  MUFU.EX2 R131, R45 ;  /* 0x0000002d00837308 */ /* 0x0007e20000000800 */
[----:B--2---:R-:W-:-:S02]  /*7e40*/  FFMA2 R46, R2.F32x2.HI_LO, R6.F32x2.HI_LO, 1 ;  /* 0x3f800000022e7449 */ /* 0x004fc40000200006 */
[----:B------:R-:W-:Y:S02]  /*7e50*/  FFMA2 R2, R12.F32x2.HI_LO, R20.F32, 0.22756439447402954102 ;  /* 0x3e6906a40c027449 */ /* 0x000fe40001200014 */
[----:B------:R-:W-:Y:S02]  /*7e60*/  IMAD R46, R56, 0x800000, R46 ;  /* 0x00800000382e7824 */ /* 0x000fe400078e022e */
[----:B------:R-:W-:Y:S01]  /*7e70*/  FFMA2 R6, R2.F32x2.HI_LO, R12.F32x2.HI_LO, 0.69514614343643188477 ;  /* 0x3f31f51902067449 */ /* 0x000fe2000020000c */
[----:B------:R-:W-:Y:S01]  /*7e80*/  MUFU.EX2 R168, R110 ;  /* 0x0000006e00a87308 */ /* 0x000fe20000000800 */
[----:B------:R-:W-:-:S07]  /*7e90*/  IMAD R47, R57, 0x800000, R47 ;  /* 0x00800000392f7824 */ /* 0x000fce00078e022f */
[----:B------:R-:W2:Y:S01]  /*7ea0*/  MUFU.EX2 R169, R111 ;  /* 0x0000006f00a97308 */ /* 0x000ea20000000800 */
[----:B---3--:R-:W-:Y:S01]  /*7eb0*/  FFMA2 R44, R4.F32x2.HI_LO, R8.F32x2.HI_LO, 1 ;  /* 0x3f800000042c7449 */ /* 0x008fe20000200008 */
[----:B-1----:R-:W-:Y:S01]  /*7ec0*/  F2FP.BF16.F32.PACK_AB R8, R181, R180 ;  /* 0x000000b4b508723e */ /* 0x002fe200000010ff */
[----:B------:R-:W-:Y:S02]  /*7ed0*/  FFMA2 R4, R10.F32x2.HI_LO, R20.F32, 0.22756439447402954102 ;  /* 0x3e6906a40a047449 */ /* 0x000fe40001200014 */
[----:B------:R-:W-:Y:S02]  /*7ee0*/  IMAD R44, R58, 0x800000, R44 ;  /* 0x008000003a2c7824 */ /* 0x000fe400078e022c */
[----:B------:R-:W-:Y:S01]  /*7ef0*/  FFMA2 R2, R4.F32x2.HI_LO, R10.F32x2.HI_LO, 0.69514614343643188477 ;  /* 0x3f31f51904027449 */ /* 0x000fe2000020000a */
[----:B------:R-:W-:Y:S01]  /*7f00*/  MUFU.EX2 R110, R40 ;  /* 0x00000028006e7308 */ /* 0x000fe20000000800 */
[----:B------:R-:W-:Y:S02]  /*7f10*/  FFMA2 R4, R18.F32x2.HI_LO, R20.F32, 0.22756439447402954102 ;  /* 0x3e6906a412047449 */ /* 0x000fe40001200014 */
[----:B------:R-:W-:-:S05]  /*7f20*/  IMAD R45, R59, 0x800000, R45 ;  /* 0x008000003b2d7824 */ /* 0x000fca00078e022d */
[----:B------:R1:W-:Y:S01]  /*7f30*/  MUFU.EX2 R111, R41 ;  /* 0x00000029006f7308 */ /* 0x0003e20000000800 */
[----:B--2---:R-:W-:-:S07]  /*7f40*/  F2FP.BF16.F32.PACK_AB R9, R169, R168 ;  /* 0x000000a8a909723e */ /* 0x004fce00000010ff */
[----:B------:R-:W-:Y:S08]  /*7f50*/  MUFU.EX2 R138, R72 ;  /* 0x00000048008a7308 */ /* 0x000ff00000000800 */
[----:B------:R2:W-:Y:S01]  /*7f60*/  MUFU.EX2 R139, R73 ;  /* 0x00000049008b7308 */ /* 0x0005e20000000800 */
[----:B-1----:R-:W-:Y:S01]  /*7f70*/  FFMA2 R40, R26.F32x2.HI_LO, UR4.F32, R0.F32 ;  /* 0x000000041a287c49 */ /* 0x002fe20009200000 */
[----:B------:R-:W-:-:S02]  /*7f80*/  FMNMX R26, R66, -127, !PT ;  /* 0xc2fe0000421a7809 */ /* 0x000fc40007800000 */
[----:B------:R-:W-:-:S04]  /*7f90*/  FMNMX R27, R67, -127, !PT ;  /* 0xc2fe0000431b7809 */ /* 0x000fc80007800000 */
[----:B------:R-:W-:Y:S01]  /*7fa0*/  MUFU.EX2 R144, R92 ;  /* 0x0000005c00907308 */ /* 0x000fe20000000800 */
[----:B------:R-:W-:-:S04]  /*7fb0*/  FADD2.RM R32, R26.F32x2.HI_LO, 12582912 ;  /* 0x4b4000001a20744b */ /* 0x000fc80000204000 */
[----:B------:R-:W-:-:S03]  /*7fc0*/  FADD2 R14, R32.F32x2.HI_LO, -12582912 ;  /* 0xcb400000200e744b */ /* 0x000fc60000200000 */
[----:B------:R-:W-:Y:S01]  /*7fd0*/  MUFU.EX2 R145, R93 ;  /* 0x0000005d00917308 */ /* 0x000fe20000000800 */
[----:B--2---:R-:W-:Y:S02]  /*7fe0*/  FFMA2 R72, R34.F32x2.HI_LO, UR4.F32, R0.F32 ;  /* 0x0000000422487c49 */ /* 0x004fe40009200000 */
[----:B------:R-:W-:Y:S01]  /*7ff0*/  FFMA2 R34, R2.F32x2.HI_LO, R10.F32x2.HI_LO, 1 ;  /* 0x3f80000002227449 */ /* 0x000fe2000020000a */
[----:B------:R-:W-:Y:S01]  /*8000*/  F2FP.BF16.F32.PACK_AB R10, R167, R166 ;  /* 0x000000a6a70a723e */ /* 0x000fe200000010ff */
[----:B------:R-:W-:Y:S01]  /*8010*/  FFMA2 R2, R16.F32x2.HI_LO, R20.F32, 0.22756439447402954102 ;  /* 0x3e6906a410027449 */ /* 0x000fe20001200014 */
[----:B------:R-:W-:Y:S01]  /*8020*/  F2FP.BF16.F32.PACK_AB R11, R165, R164 ;  /* 0x000000a4a50b723e */ /* 0x000fe200000010ff */
[----:B------:R-:W-:Y:S01]  /*8030*/  FADD2 R26, R26.F32x2.HI_LO, -R14.F32x2.HI_LO ;  /* 0x8000000e1a1a724b */ /* 0x000fe20000000000 */
[----:B------:R-:W-:Y:S01]  /*8040*/  MUFU.EX2 R92, R62 ;  /* 0x0000003e005c7308 */ /* 0x000fe20000000800 */
[----:B------:R-:W-:Y:S01]  /*8050*/  FFMA2 R2, R2.F32x2.HI_LO, R16.F32x2.HI_LO, 0.69514614343643188477 ;  /* 0x3f31f51902027449 */ /* 0x000fe20000200010 */
[----:B------:R-:W-:Y:S01]  /*8060*/  F2FP.BF16.F32.PACK_AB R14, R159, R158 ;  /* 0x0000009e9f0e723e */ /* 0x000fe200000010ff */
[----:B------:R-:W-:Y:S01]  /*8070*/  IMAD R50, R54, 0x800000, R34 ;  /* 0x0080000036327824 */ /* 0x000fe200078e0222 */
[----:B------:R-:W-:Y:S01]  /*8080*/  F2FP.BF16.F32.PACK_AB R15, R157, R156 ;  /* 0x0000009c9d0f723e */ /* 0x000fe200000010ff */
[----:B------:R-:W-:Y:S01]  /*8090*/  IMAD R51, R55, 0x800000, R35 ;  /* 0x0080000037337824 */ /* 0x000fe200078e0223 */
[----:B------:R-:W-:-:S02]  /*80a0*/  F2FP.BF16.F32.PACK_AB R34, R45, R44 ;  /* 0x0000002c2d22723e */ /* 0x000fc400000010ff */
[----:B------:R1:W-:Y:S01]  /*80b0*/  MUFU.EX2 R93, R63 ;  /* 0x0000003f005d7308 */ /* 0x0003e20000000800 */
[----:B------:R-:W-:-:S07]  /*80c0*/  F2FP.BF16.F32.PACK_AB R35, R47, R46 ;  /* 0x0000002e2f23723e */ /* 0x000fce00000010ff */
[----:B------:R-:W2:Y:S08]  /*80d0*/  MUFU.EX2 R151, R127 ;  /* 0x0000007f00977308 */ /* 0x000eb00000000800 */
[----:B------:R-:W-:Y:S01]  /*80e0*/  MUFU.EX2 R162, R68 ;  /* 0x0000004400a27308 */ /* 0x000fe20000000800 */
[----:B-1----:R-:W-:Y:S02]  /*80f0*/  FFMA2 R62, R30.F32x2.HI_LO, UR4.F32, R0.F32 ;  /* 0x000000041e3e7c49 */ /* 0x002fe40009200000 */
[----:B------:R-:W-:-:S02]  /*8100*/  IMAD.U32 R0, RZ, RZ, UR15 ;  /* 0x0000000fff007e24 */ /* 0x000fc4000f8e00ff */
[----:B------:R-:W-:Y:S01]  /*8110*/  FFMA2 R30, R2.F32x2.HI_LO, R16.F32x2.HI_LO, 1 ;  /* 0x3f800000021e7449 */ /* 0x000fe20000200010 */
[----:B------:R-:W-:Y:S01]  /*8120*/  F2FP.BF16.F32.PACK_AB R16, R171, R170 ;  /* 0x000000aaab10723e */ /* 0x000fe200000010ff */
[----:B------:R-:W-:Y:S01]  /*8130*/  FFMA2 R2, R4.F32x2.HI_LO, R18.F32x2.HI_LO, 0.69514614343643188477 ;  /* 0x3f31f51904027449 */ /* 0x000fe20000200012 */
[----:B------:R-:W-:Y:S01]  /*8140*/  F2FP.BF16.F32.PACK_AB R4, R183, R182 ;  /* 0x000000b6b704723e */ /* 0x000fe200000010ff */
[----:B------:R-:W-:Y:S01]  /*8150*/  IMAD R56, R42, 0x800000, R30 ;  /* 0x008000002a387824 */ /* 0x000fe200078e021e */
[----:B------:R-:W-:Y:S01]  /*8160*/  LOP3.LUT R0, R0, 0x7f, R195, 0xf8, !PT ;  /* 0x0000007f00007812 */ /* 0x000fe200078ef8c3 */
[----:B------:R-:W-:Y:S01]  /*8170*/  MUFU.EX2 R163, R69 ;  /* 0x0000004500a37308 */ /* 0x000fe20000000800 */
[----:B------:R-:W-:Y:S01]  /*8180*/  F2FP.BF16.F32.PACK_AB R5, R179, R178 ;  /* 0x000000b2b305723e */ /* 0x000fe200000010ff */
[----:B------:R-:W-:Y:S01]  /*8190*/  IMAD R57, R43, 0x800000, R31 ;  /* 0x008000002b397824 */ /* 0x000fe200078e021f */
[----:B------:R-:W-:Y:S02]  /*81a0*/  LEA R0, R0, UR12, 0x2 ;  /* 0x0000000c00007c11 */ /* 0x000fe4000f8e10ff */
[----:B--2---:R-:W-:-:S02]  /*81b0*/  F2FP.BF16.F32.PACK_AB R17, R151, R150 ;  /* 0x000000969711723e */ /* 0x004fc400000010ff */
[----:B------:R-:W-:Y:S01]  /*81c0*/  F2FP.BF16.F32.PACK_AB R30, R139, R138 ;  /* 0x0000008a8b1e723e */ /* 0x000fe200000010ff */
[----:B------:R-:W-:Y:S01]  /*81d0*/  MUFU.EX2 R140, R70 ;  /* 0x00000046008c7308 */ /* 0x000fe20000000800 */
[----:B------:R1:W-:Y:S01]  /*81e0*/  STS [R0+0x18c], R48 ;  /* 0x00018c3000007388 */ /* 0x0003e20000000800 */
[----:B------:R-:W-:-:S06]  /*81f0*/  F2FP.BF16.F32.PACK_AB R43, R51, R50 ;  /* 0x00000032332b723e */ /* 0x000fcc00000010ff */
[----:B------:R-:W-:Y:S08]  /*8200*/  MUFU.EX2 R141, R71 ;  /* 0x00000047008d7308 */ /* 0x000ff00000000800 */
[----:B------:R-:W-:Y:S08]  /*8210*/  MUFU.EX2 R136, R74 ;  /* 0x0000004a00887308 */ /* 0x000ff00000000800 */
[----:B------:R-:W2:Y:S01]  /*8220*/  MUFU.EX2 R137, R75 ;  /* 0x0000004b00897308 */ /* 0x000ea20000000800 */
[----:B-1----:R-:W-:-:S07]  /*8230*/  IMAD.U32 R0, RZ, RZ, UR13 ;  /* 0x0000000dff007e24 */ /* 0x002fce000f8e00ff */
[----:B------:R-:W-:Y:S08]  /*8240*/  MUFU.EX2 R154, R76 ;  /* 0x0000004c009a7308 */ /* 0x000ff00000000800 */
[----:B------:R-:W1:Y:S01]  /*8250*/  MUFU.EX2 R155, R77 ;  /* 0x0000004d009b7308 */ /* 0x000e620000000800 */
[----:B--2---:R-:W-:-:S07]  /*8260*/  F2FP.BF16.F32.PACK_AB R31, R137, R136 ;  /* 0x00000088891f723e */ /* 0x004fce00000010ff */
[----:B------:R-:W2:Y:S08]  /*8270*/  MUFU.EX2 R127, R79 ;  /* 0x0000004f007f7308 */ /* 0x000eb00000000800 */
[----:B------:R-:W-:Y:S08]  /*8280*/  MUFU.EX2 R74, R24 ;  /* 0x00000018004a7308 */ /* 0x000ff00000000800 */
[----:B------:R3:W-:Y:S08]  /*8290*/  MUFU.EX2 R75, R25 ;  /* 0x00000019004b7308 */ /* 0x0007f00000000800 */
[----:B------:R4:W5:Y:S08]  /*82a0*/  MUFU.EX2 R79, R21 ;  /* 0x00000015004f7308 */ /* 0x0009700000000800 */
[----:B------:R-:W-:Y:S01]  /*82b0*/  MUFU.EX2 R76, R22 ;  /* 0x00000016004c7308 */ /* 0x000fe20000000800 */
[----:B---3--:R-:W-:Y:S01]  /*82c0*/  FFMA2 R24, R2.F32x2.HI_LO, R18.F32x2.HI_LO, 1 ;  /* 0x3f80000002187449 */ /* 0x008fe20000200012 */
[----:B------:R-:W-:Y:S01]  /*82d0*/  F2FP.BF16.F32.PACK_AB R18, R149, R148 ;  /* 0x000000949512723e */ /* 0x000fe200000010ff */
[----:B------:R-:W-:Y:S01]  /*82e0*/  FFMA2 R2, R28.F32x2.HI_LO, R20.F32, 0.22756439447402954102 ;  /* 0x3e6906a41c027449 */ /* 0x000fe20001200014 */
[----:B------:R-:W-:Y:S01]  /*82f0*/  F2FP.BF16.F32.PACK_AB R19, R147, R146 ;  /* 0x000000929313723e */ /* 0x000fe200000010ff */
[----:B------:R-:W-:Y:S01]  /*8300*/  IMAD R54, R38, 0x800000, R24 ;  /* 0x0080000026367824 */ /* 0x000fe200078e0218 */
[----:B------:R-:W-:Y:S01]  /*8310*/  F2FP.BF16.F32.PACK_AB R38, R123, R122 ;  /* 0x0000007a7b26723e */ /* 0x000fe200000010ff */
[----:B------:R-:W-:Y:S01]  /*8320*/  IMAD R55, R39, 0x800000, R25 ;  /* 0x0080000027377824 */ /* 0x000fe200078e0219 */
[----:B------:R3:W1:Y:S01]  /*8330*/  MUFU.EX2 R77, R23 ;  /* 0x00000017004d7308 */ /* 0x0006620000000800 */
[----:B----4-:R-:W-:Y:S01]  /*8340*/  FFMA2 R20, R26.F32x2.HI_LO, R20.F32, 0.22756439447402954102 ;  /* 0x3e6906a41a147449 */ /* 0x010fe20001200014 */
[----:B------:R-:W-:-:S02]  /*8350*/  F2FP.BF16.F32.PACK_AB R39, R121, R120 ;  /* 0x000000787927723e */ /* 0x000fc400000010ff */
[----:B------:R-:W-:Y:S02]  /*8360*/  F2FP.BF16.F32.PACK_AB R24, R119, R118 ;  /* 0x000000767718723e */ /* 0x000fe400000010ff */
[----:B------:R-:W-:Y:S02]  /*8370*/  F2FP.BF16.F32.PACK_AB R25, R93, R92 ;  /* 0x0000005c5d19723e */ /* 0x000fe400000010ff */
[----:B------:R-:W-:Y:S08]  /*8380*/  MUFU.EX2 R70, R40 ;  /* 0x0000002800467308 */ /* 0x000ff00000000800 */
[----:B------:R4:W4:Y:S01]  /*8390*/  MUFU.EX2 R71, R41 ;  /* 0x0000002900477308 */ /* 0x0009220000000800 */
[----:B---3--:R-:W-:-:S02]  /*83a0*/  FFMA2 R22, R2.F32x2.HI_LO, R28.F32x2.HI_LO, 0.69514614343643188477 ;  /* 0x3f31f51902167449 */ /* 0x008fc4000020001c */
[----:B------:R-:W-:Y:S02]  /*83b0*/  FFMA2 R2, R20.F32x2.HI_LO, R26.F32x2.HI_LO, 0.69514614343643188477 ;  /* 0x3f31f51914027449 */ /* 0x000fe4000020001a */
[----:B------:R-:W-:Y:S01]  /*83c0*/  FFMA2 R20, R22.F32x2.HI_LO, R28.F32x2.HI_LO, 1 ;  /* 0x3f80000016147449 */ /* 0x000fe2000020001c */
[----:B------:R-:W-:Y:S01]  /*83d0*/  F2FP.BF16.F32.PACK_AB R28, R163, R162 ;  /* 0x000000a2a31c723e */ /* 0x000fe200000010ff */
[----:B------:R-:W-:Y:S01]  /*83e0*/  FFMA2 R2, R2.F32x2.HI_LO, R26.F32x2.HI_LO, 1 ;  /* 0x3f80000002027449 */ /* 0x000fe2000020001a */
[----:B------:R-:W-:Y:S01]  /*83f0*/  MUFU.EX2 R66, R62 ;  /* 0x0000003e00427308 */ /* 0x000fe20000000800 */
[----:B------:R-:W-:Y:S02]  /*8400*/  F2FP.BF16.F32.PACK_AB R29, R141, R140 ;  /* 0x0000008c8d1d723e */ /* 0x000fe400000010ff */
[----:B------:R-:W-:Y:S01]  /*8410*/  IMAD R58, R32, 0x800000, R2 ;  /* 0x00800000203a7824 */ /* 0x000fe200078e0202 */
[----:B-1----:R-:W-:Y:S01]  /*8420*/  F2FP.BF16.F32.PACK_AB R32, R155, R154 ;  /* 0x0000009a9b20723e */ /* 0x002fe200000010ff */
[----:B------:R-:W-:Y:S01]  /*8430*/  IMAD R59, R33, 0x800000, R3 ;  /* 0x00800000213b7824 */ /* 0x000fe200078e0203 */
[----:B--2---:R-:W-:Y:S01]  /*8440*/  F2FP.BF16.F32.PACK_AB R33, R127, R126 ;  /* 0x0000007e7f21723e */ /* 0x004fe200000010ff */
[----:B------:R-:W-:Y:S01]  /*8450*/  IMAD.MOV.U32 R2, RZ, RZ, 0x1 ;  /* 0x00000001ff027424 */ /* 0x000fe200078e00ff */
[----:B------:R-:W-:Y:S01]  /*8460*/  MUFU.EX2 R67, R63 ;  /* 0x0000003f00437308 */ /* 0x000fe20000000800 */
[----:B----4-:R-:W-:Y:S01]  /*8470*/  FFMA2 R40, R6.F32x2.HI_LO, R12.F32x2.HI_LO, 1 ;  /* 0x3f80000006287449 */ /* 0x010fe2000020000c */
[----:B------:R-:W-:-:S02]  /*8480*/  F2FP.BF16.F32.PACK_AB R6, R177, R176 ;  /* 0x000000b0b106723e */ /* 0x000fc400000010ff */
[----:B------:R-:W-:Y:S01]  /*8490*/  F2FP.BF16.F32.PACK_AB R7, R175, R174 ;  /* 0x000000aeaf07723e */ /* 0x000fe200000010ff */
[----:B------:R-:W-:Y:S01]  /*84a0*/  IMAD R52, R52, 0x800000, R40 ;  /* 0x0080000034347824 */ /* 0x000fe200078e0228 */
[----:B------:R-:W-:Y:S01]  /*84b0*/  F2FP.BF16.F32.PACK_AB R12, R173, R172 ;  /* 0x000000acad0c723e */ /* 0x000fe200000010ff */
[----:B------:R-:W-:Y:S01]  /*84c0*/  IMAD R53, R53, 0x800000, R41 ;  /* 0x0080000035357824 */ /* 0x000fe200078e0229 */
[----:B------:R-:W-:Y:S01]  /*84d0*/  F2FP.BF16.F32.PACK_AB R13, R161, R160 ;  /* 0x000000a0a10d723e */ /* 0x000fe200000010ff */
[----:B------:R1:W-:Y:S06]  /*84e0*/  BAR.ARV R0, 0x40 ;  /* 0x000100000000751d */ /* 0x0003ec0000002000 */
[----:B------:R2:W-:Y:S01]  /*84f0*/  MUFU.EX2 R68, R60 ;  /* 0x0000003c00447308 */ /* 0x0005e20000000800 */
[----:B------:R-:W-:Y:S01]  /*8500*/  F2FP.BF16.F32.PACK_AB R40, R145, R144 ;  /* 0x000000909128723e */ /* 0x000fe200000010ff */
[----:B------:R3:W-:Y:S01]  /*8510*/  STTM.x16 tmem[UR6], R4 ;  /* 0x00000004000079ed */ /* 0x0007e20008240006 */
[----:B------:R-:W-:-:S02]  /*8520*/  R2UR UR6, R185 ;  /* 0x00000000b90672ca */ /* 0x000fc400000e0000 */
[----:B------:R-:W-:Y:S02]  /*8530*/  F2FP.BF16.F32.PACK_AB R41, R115, R114 ;  /* 0x000000727329723e */ /* 0x000fe400000010ff */
[----:B------:R-:W-:Y:S01]  /*8540*/  F2FP.BF16.F32.PACK_AB R42, R53, R52 ;  /* 0x00000034352a723e */ /* 0x000fe200000010ff */
[----:B------:R4:W1:Y:S01]  /*8550*/  MUFU.EX2 R69, R61 ;  /* 0x0000003d00457308 */ /* 0x0008620000000800 */
[----:B------:R-:W-:Y:S02]  /*8560*/  F2FP.BF16.F32.PACK_AB R22, R101, R100 ;  /* 0x000000646516723e */ /* 0x000fe400000010ff */
[----:B------:R-:W-:Y:S02]  /*8570*/  F2FP.BF16.F32.PACK_AB R23, R95, R94 ;  /* 0x0000005e5f17723e */ /* 0x000fe400000010ff */
[----:B------:R-:W-:-:S03]  /*8580*/  F2FP.BF16.F32.PACK_AB R27, R59, R58 ;  /* 0x0000003a3b1b723e */ /* 0x000fc600000010ff */
[----:B------:R-:W-:Y:S01]  /*8590*/  MUFU.EX2 R64, R64 ;  /* 0x0000004000407308 */ /* 0x000fe20000000800 */
[----:B--2---:R-:W-:Y:S01]  /*85a0*/  IMAD R60, R36, 0x800000, R20 ;  /* 0x00800000243c7824 */ /* 0x004fe200078e0214 */
[----:B------:R-:W-:Y:S02]  /*85b0*/  F2FP.BF16.F32.PACK_AB R36, R153, R152 ;  /* 0x000000989924723e */ /* 0x000fe400000010ff */
[----:B------:R-:W-:-:S04]  /*85c0*/  F2FP.BF16.F32.PACK_AB R20, R129, R128 ;  /* 0x000000808114723e */ /* 0x000fc800000010ff */
[----:B------:R-:W2:Y:S01]  /*85d0*/  MUFU.EX2 R65, R65 ;  /* 0x0000004100417308 */ /* 0x000ea20000000800 */
[----:B----4-:R-:W-:Y:S01]  /*85e0*/  IMAD R61, R37, 0x800000, R21 ;  /* 0x00800000253d7824 */ /* 0x010fe200078e0215 */
[----:B------:R-:W-:Y:S02]  /*85f0*/  F2FP.BF16.F32.PACK_AB R37, R125, R124 ;  /* 0x0000007c7d25723e */ /* 0x000fe400000010ff */
[----:B------:R-:W-:Y:S02]  /*8600*/  F2FP.BF16.F32.PACK_AB R21, R103, R102 ;  /* 0x000000666715723e */ /* 0x000fe400000010ff */
[----:B------:R-:W-:Y:S01]  /*8610*/  STTM.x16 tmem[UR7], R28 ;  /* 0x0000001c000079ed */ /* 0x000fe20008240007 */
[----:B------:R-:W-:Y:S01]  /*8620*/  R2UR UR7, R187 ;  /* 0x00000000bb0772ca */ /* 0x000fe200000e0000 */
[----:B------:R-:W-:Y:S01]  /*8630*/  MUFU.EX2 R62, R72 ;  /* 0x00000048003e7308 */ /* 0x000fe20000000800 */
[----:B------:R-:W-:-:S07]  /*8640*/  F2FP.BF16.F32.PACK_AB R26, R61, R60 ;  /* 0x0000003c3d1a723e */ /* 0x000fce00000010ff */
[----:B------:R-:W4:Y:S01]  /*8650*/  MUFU.EX2 R63, R73 ;  /* 0x00000049003f7308 */ /* 0x000f220000000800 */
[----:B---3--:R-:W-:Y:S02]  /*8660*/  F2FP.BF16.F32.PACK_AB R12, R143, R142 ;  /* 0x0000008e8f0c723e */ /* 0x008fe400000010ff */
        /* <DEDUP_REMOVED lines=9> */
[----:B------:R-:W-:Y:S01]  /*8700*/  USHF.L.U32 UR6, UR9, 0x1f, URZ ;  /* 0x0000001f09067899 */ /* 0x000fe200080006ff */
[----:B------:R-:W-:Y:S01]  /*8710*/  F2FP.BF16.F32.PACK_AB R5, R91, R90 ;  /* 0x0000005a5b05723e */ /* 0x000fe200000010ff */
[----:B------:R-:W3:Y:S01]  /*8720*/  FENCE.VIEW.ASYNC.T ;  /* 0x00000000000073c6 */ /* 0x000ee20000000200 */
[----:B------:R-:W-:Y:S01]  /*8730*/  F2FP.BF16.F32.PACK_AB R6, R89, R88 ;  /* 0x000000585906723e */ /* 0x000fe200000010ff */
[----:B---3--:R3:W-:Y:S01]  /*8740*/  SYNCS.ARRIVE.TRANS64.ART0 RZ, [UR5+0xd0], R2 ;  /* 0x0000d002ffff79a7 */ /* 0x0087e20008500005 */
[----:B------:R-:W-:Y:S01]  /*8750*/  F2FP.BF16.F32.PACK_AB R7, R87, R86 ;  /* 0x000000565707723e */ /* 0x000fe200000010ff */
[----:B-1----:R-:W-:Y:S01]  /*8760*/  IMAD.U32 R0, RZ, RZ, UR6 ;  /* 0x00000006ff007e24 */ /* 0x002fe2000f8e00ff */
[----:B------:R-:W-:-:S02]  /*8770*/  F2FP.BF16.F32.PACK_AB R8, R107, R106 ;  /* 0x0000006a6b08723e */ /* 0x000fc400000010ff */
[----:B------:R-:W-:Y:S02]  /*8780*/  F2FP.BF16.F32.PACK_AB R9, R85, R84 ;  /* 0x000000545509723e */ /* 0x000fe400000010ff */
[----:B------:R-:W-:Y:S02]  /*8790*/  F2FP.BF16.F32.PACK_AB R10, R83, R82 ;  /* 0x00000052530a723e */ /* 0x000fe400000010ff */
[----:B------:R-:W-:Y:S02]  /*87a0*/  F2FP.BF16.F32.PACK_AB R11, R81, R80 ;  /* 0x00000050510b723e */ /* 0x000fe400000010ff */
[----:B-----5:R-:W-:Y:S02]  /*87b0*/  F2FP.BF16.F32.PACK_AB R12, R79, R78 ;  /* 0x0000004e4f0c723e */ /* 0x020fe400000010ff */
[----:B------:R-:W-:Y:S02]  /*87c0*/  F2FP.BF16.F32.PACK_AB R13, R77, R76 ;  /* 0x0000004c4d0d723e */ /* 0x000fe400000010ff */
[----:B------:R-:W-:-:S02]  /*87d0*/  F2FP.BF16.F32.PACK_AB R14, R75, R74 ;  /* 0x0000004a4b0e723e */ /* 0x000fc400000010ff */
[----:B------:R-:W-:Y:S02]  /*87e0*/  F2FP.BF16.F32.PACK_AB R15, R71, R70 ;  /* 0x00000046470f723e */ /* 0x000fe400000010ff */
[----:B------:R-:W-:Y:S02]  /*87f0*/  F2FP.BF16.F32.PACK_AB R16, R69, R68 ;  /* 0x000000444510723e */ /* 0x000fe400000010ff */
[----:B------:R-:W-:Y:S02]  /*8800*/  F2FP.BF16.F32.PACK_AB R17, R67, R66 ;  /* 0x000000424311723e */ /* 0x000fe400000010ff */
[----:B--2---:R-:W-:Y:S02]  /*8810*/  F2FP.BF16.F32.PACK_AB R18, R65, R64 ;  /* 0x000000404112723e */ /* 0x004fe400000010ff */
[----:B----4-:R-:W-:-:S04]  /*8820*/  F2FP.BF16.F32.PACK_AB R19, R63, R62 ;  /* 0x0000003e3f13723e */ /* 0x010fc800000010ff */
[----:B------:R3:W-:Y:S01]  /*8830*/  STTM.x16 tmem[UR7], R4 ;  /* 0x00000004000079ed */ /* 0x0007e20008240007 */
[----:B------:R-:W1:Y:S02]  /*8840*/  FENCE.VIEW.ASYNC.T ;  /* 0x00000000000073c6 */ /* 0x000e640000000200 */
[----:B-1----:R-:W-:Y:S01]  /*8850*/  NOP ;  /* 0x0000000000007918 */ /* 0x002fe20000000000 */
[----:B------:R3:W-:Y:S01]  /*8860*/  @P0 SYNCS.ARRIVE.TRANS64.ART0 RZ, [UR5+0xe0], R2 ;  /* 0x0000e002ffff09a7 */ /* 0x0007e20008500005 */
[----:B------:R-:W1:Y:S02]  /*8870*/  SYNCS.PHASECHK.TRANS64.TRYWAIT P0, [UR5+0x130], R0 ;  /* 0x00013000ff0075a7 */ /* 0x000e640008001105 */
[----:B-1-3--:R-:W-:Y:S05]  /*8880*/  @!P0 BRA `(.L_x_52) ;  /* 0x0000003000b88947 */ /* 0x00afea0003800000 */
.L_x_124:
[----:B------:R-:W-:Y:S01]  /*8890*/  MOV R5, UR17 ;  /* 0x0000001100057c02 */ /* 0x000fe20008000f00 */
[----:B------:R-:W-:Y:S01]  /*88a0*/  FMUL R4, R48, R184 ;  /* 0x000000b830047220 */ /* 0x000fe20000400000 */
[----:B-1----:R-:W-:Y:S01]  /*88b0*/  FADD2 R2, R178.F32x2.HI_LO, R168.F32x2.HI_LO ;  /* 0x000000a8b202724b */ /* 0x002fe20000000000 */
[----:B------:R-:W-:Y:S01]  /*88c0*/  UIADD3 UR11, UPT, UPT, UR11, 0x1, URZ ;  /* 0x000000010b0b7890 */ /* 0x000fe2000fffe0ff */
[----:B------:R-:W-:Y:S01]  /*88d0*/  FADD2 R6, R176.F32x2.HI_LO, R166.F32x2.HI_LO ;  /* 0x000000a6b006724b */ /* 0x000fe20000000000 */
[----:B------:R-:W-:Y:S01]  /*88e0*/  ULOP3.LUT UR9, UR9, 0x1, URZ, 0x3c, !UPT ;  /* 0x0000000109097892 */ /* 0x000fe2000f8e3cff */
[----:B------:R-:W-:Y:S01]  /*88f0*/  FADD2 R4, R4.F32x2.HI_LO, R182.F32x2.HI_LO ;  /* 0x000000b60404724b */ /* 0x000fe20000000000 */
[----:B------:R-:W-:Y:S01]  /*8900*/  UISETP.NE.AND UP0, UPT, UR11, UR14, UPT ;  /* 0x0000000e0b00728c */ /* 0x000fe2000bf05270 */
[----:B------:R-:W-:Y:S01]  /*8910*/  FADD2 R8, R174.F32x2.HI_LO, R164.F32x2.HI_LO ;  /* 0x000000a4ae08724b */ /* 0x000fe20000000000 */
[----:B------:R-:W-:Y:S01]  /*8920*/  ULOP3.LUT UR10, UR10, 0x1, URZ, 0x3c, !UPT ;  /* 0x000000010a0a7892 */ /* 0x000fe2000f8e3cff */
        /* <DEDUP_REMOVED lines=58> */
[----:B------:R-:W-:-:S04]  /*8cd0*/  FADD2 R4, R4.F32x2.HI_LO, R8.F32x2.HI_LO ;  /* 0x000000080404724b */ /* 0x000fc80000000000 */
[----:B------:R-:W-:-:S04]  /*8ce0*/  FADD2 R2, R4.F32x2.HI_LO, R2.F32x2.HI_LO ;  /* 0x000000020402724b */ /* 0x000fc80000000000 */
[----:B------:R-:W-:Y:S01]  /*8cf0*/  FADD R184, R2, R3 ;  /* 0x0000000302b87221 */ /* 0x000fe20000000000 */
[----:B------:R-:W-:Y:S06]  /*8d00*/  BRA.U UP0, `(.L_x_53) ;  /* 0xffffffe100107547 */ /* 0x000fec000b83ffff */
.L_x_50:
[----:B------:R-:W2:Y:S01]  /*8d10*/  LDL.LU R0, [R1] ;  /* 0x0000000001007983 */ /* 0x000ea20000300800 */
[----:B------:R-:W3:Y:S01]  /*8d20*/  LDCU UR4, c[0x0][0x370] ;  /* 0x00006e00ff0477ac */ /* 0x000ee20008000800 */
[----:B------:R-:W4:Y:S01]  /*8d30*/  S2R R2, SR_TID.X ;  /* 0x0000000000027919 */ /* 0x000f220000002100 */
[----:B------:R-:W5:Y:S01]  /*8d40*/  LDCU UR5, c[0x0][0x624] ;  /* 0x0000c480ff0577ac */ /* 0x000f620008000800 */
[----:B--2---:R-:W-:Y:S01]  /*8d50*/  R2UR UR6, R0 ;  /* 0x00000000000672ca */ /* 0x004fe200000e0000 */
[----:B------:R-:W-:-:S05]  /*8d60*/  IMAD.U32 R0, RZ, RZ, UR20 ;  /* 0x00000014ff007e24 */ /* 0x000fca000f8e00ff */
[----:B----4-:R-:W-:-:S04]  /*8d70*/  LOP3.LUT R0, R0, 0x7f, R2, 0xf8, !PT ;  /* 0x0000007f00007812 */ /* 0x010fc800078ef802 */
[----:B------:R-:W-:-:S03]  /*8d80*/  LEA R0, R0, UR19, 0x2 ;  /* 0x0000001300007c11 */ /* 0x000fc6000f8e10ff */
[----:B---3--:R-:W-:Y:S02]  /*8d90*/  UIADD3 UR6, UPT, UPT, UR4, UR6, URZ ;  /* 0x0000000604067290 */ /* 0x008fe4000fffe0ff */
[----:B------:R-:W-:Y:S02]  /*8da0*/  STS [R0+0x18c], R184 ;  /* 0x00018cb800007388 */ /* 0x000fe40000000800 */
[----:B-----5:R-:W-:Y:S02]  /*8db0*/  UISETP.GE.AND UP0, UPT, UR6, UR5, UPT ;  /* 0x000000050600728c */ /* 0x020fe4000bf06270 */
[----:B------:R2:W-:Y:S02]  /*8dc0*/  STS [R0+0x58c], R135 ;  /* 0x00058c8700007388 */ /* 0x0005e40000000800 */
[----:B--2---:R-:W-:-:S05]  /*8dd0*/  IMAD.U32 R0, RZ, RZ, UR13 ;  /* 0x0000000dff007e24 */ /* 0x004fca000f8e00ff */
[----:B------:R2:W-:Y:S06]  /*8de0*/  BAR.ARV R0, 0x40 ;  /* 0x000100000000751d */ /* 0x0005ec0000002000 */
[----:B--2---:R-:W-:-:S05]  /*8df0*/  IMAD.U32 R0, RZ, RZ, UR6 ;  /* 0x00000006ff007e24 */ /* 0x004fca000f8e00ff */
[----:B------:R2:W-:Y:S01]  /*8e00*/  STL [R1], R0 ;  /* 0x0000000001007387 */ /* 0x0005e20000100800 */
[----:B------:R-:W-:Y:S05]  /*8e10*/  BRA.U !UP0, `(.L_x_54) ;  /* 0xffffffb908387547 */ /* 0x000fea000b83ffff */
.L_x_46:
[----:B--2---:R-:W2:Y:S01]  /*8e20*/  S2R R0, SR_TID.X ;  /* 0x0000000000007919 */ /* 0x004ea20000002100 */
[----:B------:R-:W3:Y:S01]  /*8e30*/  S2UR UR5, SR_CgaCtaId ;  /* 0x00000000000579c3 */ /* 0x000ee20000008800 */
[----:B------:R-:W-:Y:S01]  /*8e40*/  USHF.L.U32 UR9, UR9, 0x1f, URZ ;  /* 0x0000001f09097899 */ /* 0x000fe200080006ff */
[----:B--2---:R-:W-:-:S04]  /*8e50*/  SHF.R.U32.HI R0, RZ, 0x5, R0 ;  /* 0x00000005ff007819 */ /* 0x004fc80000011600 */
[----:B------:R-:W-:Y:S01]  /*8e60*/  R2UR UR4, R0 ;  /* 0x00000000000472ca */ /* 0x000fe200000e0000 */
[----:B------:R-:W-:-:S12]  /*8e70*/  IMAD.U32 R0, RZ, RZ, UR9 ;  /* 0x00000009ff007e24 */ /* 0x000fd8000f8e00ff */
[----:B------:R-:W-:-:S03]  /*8e80*/  UISETP.GT.AND UP0, UPT, UR4, 0x3, UPT ;  /* 0x000000030400788c */ /* 0x000fc6000bf04270 */
[----:B------:R-:W-:Y:S02]  /*8e90*/  UMOV UR4, 0x400 ;  /* 0x0000040000047882 */ /* 0x000fe40000000000 */
[----:B---3--:R-:W-:-:S04]  /*8ea0*/  ULEA UR5, UR5, UR4, 0x18 ;  /* 0x0000000405057291 */ /* 0x008fc8000f8ec0ff */
[----:B------:R-:W-:Y:S02]  /*8eb0*/  UIADD3 UR4, UPT, UPT, UR5, 0x8, URZ ;  /* 0x0000000805047890 */ /* 0x000fe4000fffe0ff */
[----:B------:R-:W-:-:S09]  /*8ec0*/  @!UP0 UIADD3 UR4, UPT, UPT, UR5, URZ, URZ ;  /* 0x000000ff05048290 */ /* 0x000fd2000fffe0ff */
[----:B------:R-:W2:Y:S02]  /*8ed0*/  SYNCS.PHASECHK.TRANS64.TRYWAIT P0, [UR4+0x130], R0 ;  /* 0x00013000ff0075a7 */ /* 0x000ea40008001104 */
[----:B--2---:R-:W-:Y:S05]  /*8ee0*/  @!P0 BRA `(.L_x_55) ;  /* 0x0000002c00408947 */ /* 0x004fea0003800000 */
.L_x_126:
[----:B------:R-:W-:Y:S06]  /*8ef0*/  BAR.ARV 0x2, 0x1a0 ;  /* 0x0086800000007b1d */ /* 0x000fec0000002000 */
.L_x_32:
[----:B------:R-:W2:Y:S02]  /*8f00*/  S2R R5, SR_TID.X ;  /* 0x0000000000057919 */ /* 0x000ea40000002100 */
[----:B--2---:R-:W-:-:S04]  /*8f10*/  SHF.R.U32.HI R5, RZ, 0x5, R5 ;  /* 0x00000005ff057819 */ /* 0x004fc80000011605 */
[----:B------:R-:W-:-:S13]  /*8f20*/  R2UR UR4, R5 ;  /* 0x00000000050472ca */ /* 0x000fda00000e0000 */
[----:B------:R-:W-:-:S04]  /*8f30*/  ULOP3.LUT UR4, UR4, 0xfffffffc, URZ, 0xc0, !UPT ;  /* 0xfffffffc04047892 */ /* 0x000fc8000f8ec0ff */
[----:B------:R-:W-:-:S06]  /*8f40*/  UISETP.NE.AND UP0, UPT, UR4, 0x8, UPT ;  /* 0x000000080400788c */ /* 0x000fcc000bf05270 */
[----:B------:R-:W-:-:S13]  /*8f50*/  PLOP3.LUT P0, PT, PT, PT, UP0, 0x80, 0x8 ;  /* 0x000000000008781c */ /* 0x000fda0003f0f008 */
[----:B------:R-:W-:Y:S05]  /*8f60*/  @P0 EXIT ;  /* 0x000000000000094d */ /* 0x000fea0003800000 */
[----:B------:R-:W-:-:S08]  /*8f70*/  NOP ;  /* 0x0000000000007918 */ /* 0x000fd00000000000 */
[----:B------:R-:W2:-:S00]  /*8f80*/  USETMAXREG.DEALLOC.CTAPOOL 0x40 ;  /* 0x00000040000079c8 */ /* 0x000e8000080e0500 */
[----:B------:R-:W3:Y:S01]  /*8f90*/  S2UR UR17, SR_CTAID.X ;  /* 0x00000000001179c3 */ /* 0x000ee20000002500 */
[----:B--2---:R-:W2:Y:S01]  /*8fa0*/  S2R R4, SR_TID.X ;  /* 0x0000000000047919 */ /* 0x004ea20000002100 */
[----:B------:R-:W3:Y:S01]  /*8fb0*/  LDCU UR4, c[0x0][0x610] ;  /* 0x0000c200ff0477ac */ /* 0x000ee20008000800 */
[----:B------:R-:W-:Y:S01]  /*8fc0*/  IMAD.MOV.U32 R2, RZ, RZ, 0x1 ;  /* 0x00000001ff027424 */ /* 0x000fe200078e00ff */
[----:B------:R-:W4:Y:S04]  /*8fd0*/  LDCU.U8 UR12, c[0x0][0x614] ;  /* 0x0000c280ff0c77ac */ /* 0x000f280008000000 */
[----:B------:R-:W5:Y:S01]  /*8fe0*/  S2UR UR6, SR_CgaCtaId ;  /* 0x00000000000679c3 */ /* 0x000f620000008800 */
[----:B------:R-:W1:Y:S01]  /*8ff0*/  LDCU UR10, c[0x0][0x38c] ;  /* 0x00007180ff0a77ac */ /* 0x000e620008000800 */
[----:B------:R-:W2:Y:S01]  /*9000*/  LDCU UR11, c[0x0][0x624] ;  /* 0x0000c480ff0b77ac */ /* 0x000ea20008000800 */
[----:B------:R-:W2:Y:S01]  /*9010*/  LDCU UR13, c[0x0][0x61c] ;  /* 0x0000c380ff0d77ac */ /* 0x000ea20008000800 */
[----:B------:R-:W-:Y:S01]  /*9020*/  UMOV UR7, 0x400 ;  /* 0x0000040000077882 */ /* 0x000fe20000000000 */
[----:B------:R-:W2:Y:S01]  /*9030*/  LDCU.U8 UR14, c[0x0][0x620] ;  /* 0x0000c400ff0e77ac */ /* 0x000ea20008000000 */
[----:B---3--:R-:W-:-:S02]  /*9040*/  UIMAD.WIDE.U32 UR4, UR17, UR4, URZ ;  /* 0x00000004110472a5 */ /* 0x008fc4000f8e00ff */
[----:B-1----:R-:W-:Y:S02]  /*9050*/  UIADD3 UR9, UPT, UPT, UR10, -0x1, URZ ;  /* 0xffffffff0a097890 */ /* 0x002fe4000fffe0ff */
[----:B------:R-:W-:Y:S01]  /*9060*/  UIADD3 UR4, UPT, UPT, -UR5, UR17, URZ ;  /* 0x0000001105047290 */ /* 0x000fe2000fffe1ff */
[C---:B--2---:R-:W-:Y:S01]  /*9070*/  IMAD.SHL.U32 R0, R4.reuse, 0x80, RZ ;  /* 0x0000008004007824 */ /* 0x044fe200078e00ff */
[----:B------:R-:W-:Y:S02]  /*9080*/  LOP3.LUT R40, R4, 0x7f, RZ, 0xc0, !PT ;  /* 0x0000007f04287812 */ /* 0x000fe400078ec0ff */
[----:B----4-:R-:W-:Y:S01]  /*9090*/  USHF.R.U32.HI UR4, URZ, UR12, UR4 ;  /* 0x0000000cff047299 */ /* 0x010fe20008011604 */
[----:B------:R-:W1:Y:S01]  /*90a0*/  LDCU.U8 UR12, c[0x0][0x615] ;  /* 0x0000c2a0ff0c77ac */ /* 0x000e620008000000 */
[----:B------:R-:W-:Y:S02]  /*90b0*/  LOP3.LUT R0, R0, 0xf80, RZ, 0xc0, !PT ;  /* 0x00000f8000007812 */ /* 0x000fe400078ec0ff */
[----:B------:R-:W-:Y:S01]  /*90c0*/  SHF.R.U32.HI R3, RZ, 0x5, R40 ;  /* 0x00000005ff037819 */ /* 0x000fe20000011628 */
[----:B-----5:R-:W-:Y:S01]  /*90d0*/  ULEA UR6, UR6, UR7, 0x18 ;  /* 0x0000000706067291 */ /* 0x020fe2000f8ec0ff */
[----:B------:R-:W-:Y:S01]  /*90e0*/  BAR.SYNC.DEFER_BLOCKING 0x2, 0x1a0 ;  /* 0x0086800000007b1d */ /* 0x000fe20000010000 */
[----:B------:R-:W-:-:S02]  /*90f0*/  UIADD3 UR4, UPT, UPT, UR5, UR4, URZ ;  /* 0x0000000405047290 */ /* 0x000fc4000fffe0ff */
[----:B------:R-:W-:Y:S01]  /*9100*/  IMAD R0, R3, 0x1000, R0 ;  /* 0x0000100003007824 */ /* 0x000fe200078e0200 */
[----:B------:R-:W-:Y:S02]  /*9110*/  UIADD3 UR8, UPT, UPT, -UR10, URZ, URZ ;  /* 0x000000ff0a087290 */ /* 0x000fe4000fffe1ff */
[----:B------:R-:W-:Y:S01]  /*9120*/  UISETP.GE.AND UP1, UPT, UR17, UR11, UPT ;  /* 0x0000000b1100728c */ /* 0x000fe2000bf26270 */
[----:B------:R-:W-:Y:S01]  /*9130*/  VIADD R0, R0, UR6 ;  /* 0x0000000600007c36 */ /* 0x000fe20008000000 */
[----:B------:R-:W-:Y:S02]  /*9140*/  USHF.R.S32.HI UR7, URZ, 0x1f, UR9 ;  /* 0x0000001fff077899 */ /* 0x000fe40008011409 */
[----:B------:R-:W-:Y:S01]  /*9150*/  USHF.R.S32.HI UR8, URZ, 0x1f, UR8 ;  /* 0x0000001fff087899 */ /* 0x000fe20008011408 */
[C---:B------:R-:W-:Y:S01]  /*9160*/  VIADD R46, R0.reuse, 0xc00 ;  /* 0x00000c00002e7836 */ /* 0x040fe20000000000 */
[----:B------:R-:W-:Y:S01]  /*9170*/  UISETP.GT.AND UP0, UPT, UR10, URZ, UPT ;  /* 0x000000ff0a00728c */ /* 0x000fe2000bf04270 */
[----:B------:R-:W-:Y:S01]  /*9180*/  VIADD R0, R0, 0x4c00 ;  /* 0x00004c0000007836 */ /* 0x000fe20000000000 */
[----:B-1----:R-:W-:-:S02]  /*9190*/  USHF.R.U32.HI UR12, URZ, UR12, UR4 ;  /* 0x0000000cff0c7299 */ /* 0x002fc40008011604 */
[----:B------:R-:W-:Y:S02]  /*91a0*/  ULEA.HI UR7, UR7, UR9, URZ, 0x7 ;  /* 0x0000000907077291 */ /* 0x000fe4000f8f38ff */
[----:B------:R-:W-:Y:S01]  /*91b0*/  UIMAD.WIDE.U32 UR4, UR12, UR13, URZ ;  /* 0x0000000d0c0472a5 */ /* 0x000fe2000f8e00ff */
[----:B------:R-:W-:Y:S01]  /*91c0*/  SHF.R.U32.HI R45, RZ, 0x3, R0 ;  /* 0x00000003ff2d7819 */ /* 0x000fe20000011600 */
[----:B------:R-:W-:Y:S02]  /*91d0*/  ULEA.HI UR8, UR8, -UR10, URZ, 0x7 ;  /* 0x8000000a08087291 */ /* 0x000fe4000f8f38ff */
[----:B------:R-:W-:Y:S01]  /*91e0*/  UIADD3 UR4, UPT, UPT, UR12, -UR5, URZ ;  /* 0x800000050c047290 */ /* 0x000fe2000fffe0ff */
[----:B------:R-:W-:Y:S01]  /*91f0*/  LOP3.LUT R45, R0, 0x70, R45, 0x78, !PT ;  /* 0x00000070002d7812 */ /* 0x000fe200078e782d */
[----:B------:R-:W-:Y:S01]  /*9200*/  SYNCS.ARRIVE.TRANS64.ART0 RZ, [UR6+0xd0], R2 ;  /* 0x0000d002ffff79a7 */ /* 0x000fe20008500006 */
[----:B------:R-:W-:Y:S02]  /*9210*/  USHF.R.S32.HI UR22, URZ, 0x7, UR7 ;  /* 0x00000007ff167899 */ /* 0x000fe40008011407 */
[----:B------:R-:W-:-:S02]  /*9220*/  USHF.R.S32.HI UR7, URZ, 0x7, UR8 ;  /* 0x00000007ff077899 */ /* 0x000fc40008011408 */
[----:B------:R-:W-:Y:S02]  /*9230*/  USHF.R.U32.HI UR4, URZ, UR14, UR4 ;  /* 0x0000000eff047299 */ /* 0x000fe40008011604 */
[----:B------:R-:W-:Y:S01]  /*9240*/  @!UP0 ULOP3.LUT UR22, URZ, UR7, URZ, 0x33, !UPT ;  /* 0x00000007ff168292 */ /* 0x000fe2000f8e33ff */
[----:B------:R1:W-:Y:S01]  /*9250*/  SYNCS.ARRIVE.TRANS64.ART0 RZ, [UR6+0xd8], R2 ;  /* 0x0000d802ffff79a7 */ /* 0x0003e20008500006 */
[----:B------:R-:W-:Y:S01]  /*9260*/  UIADD3 UR4, UPT, UPT, UR5, UR4, URZ ;  /* 0x0000000405047290 */ /* 0x000fe2000fffe0ff */
[----:B------:R-:W-:Y:S01]  /*9270*/  UMOV UR20, 0x1 ;  /* 0x0000000100147882 */ /* 0x000fe20000000000 */
[----:B-1----:R-:W-:-:S04]  /*9280*/  SHF.R.U32.HI R2, RZ, 0x3, R46 ;  /* 0x00000003ff027819 */ /* 0x002fc8000001162e */
[----:B------:R-:W-:Y:S01]  /*9290*/  LOP3.LUT R46, R46, 0x70, R2, 0x78, !PT ;  /* 0x000000702e2e7812 */ /* 0x000fe200078e7802 */
[----:B------:R-:W-:Y:S06]  /*92a0*/  BRA.U UP1, `(.L_x_56) ;  /* 0x00000019018c7547 */ /* 0x000fec000b800000 */
[----:B------:R-:W1:Y:S01]  /*92b0*/  LDCU.U8 UR5, c[0x0][0x621] ;  /* 0x0000c420ff0577ac */ /* 0x000e620008000000 */
[C---:B------:R-:W-:Y:S01]  /*92c0*/  R2P PR, R4.reuse, 0x6 ;  /* 0x0000000604007804 */ /* 0x040fe20000000000 */
[----:B------:R-:W-:Y:S01]  /*92d0*/  IMAD.MOV.U32 R47, RZ, RZ, 0x40 ;  /* 0x00000040ff2f7424 */ /* 0x000fe200078e00ff */
[----:B------:R-:W-:Y:S01]  /*92e0*/  R2UR UR8, R5 ;  /* 0x00000000050872ca */ /* 0x000fe200000e0000 */
[----:B------:R-:W2:Y:S01]  /*92f0*/  LDCU UR7, c[0x0][0x618] ;  /* 0x0000c300ff0777ac */ /* 0x000ea20008000800 */
[----:B------:R-:W-:Y:S01]  /*9300*/  IMAD.MOV.U32 R49, RZ, RZ, 0x20 ;  /* 0x00000020ff317424 */ /* 0x000fe200078e00ff */
[----:B------:R-:W-:Y:S01]  /*9310*/  LOP3.LUT R0, R4, 0x1, RZ, 0xc0, !PT ;  /* 0x0000000104007812 */ /* 0x000fe200078ec0ff */
[----:B------:R-:W-:Y:S01]  /*9320*/  IMAD.SHL.U32 R2, R3, 0x200000, RZ ;  /* 0x0020000003027824 */ /* 0x000fe200078e00ff */
[----:B------:R-:W-:Y:S01]  /*9330*/  SEL R47, R47, 0xffffffc0, !P2 ;  /* 0xffffffc02f2f7807 */ /* 0x000fe20005000000 */
[----:B------:R-:W-:Y:S01]  /*9340*/  UIADD3 UR13, UPT, UPT, -UR12, URZ, URZ ;  /* 0x000000ff0c0d7290 */ /* 0x000fe2000fffe1ff */
[----:B------:R-:W-:Y:S01]  /*9350*/  ISETP.NE.U32.AND P0, PT, R0, 0x1, PT ;  /* 0x000000010000780c */ /* 0x000fe20003f05070 */
[----:B------:R-:W3:Y:S01]  /*9360*/  LDCU UR24, c[0x0][0x370] ;  /* 0x00006e00ff1877ac */ /* 0x000ee20008000800 */
[----:B------:R-:W-:Y:S01]  /*9370*/  SEL R49, R49, 0xffffffe0, !P1 ;  /* 0xffffffe031317807 */ /* 0x000fe20004800000 */
[C-C-:B------:R-:W-:Y:S01]  /*9380*/  IMAD.IADD R48, R46.reuse, 0x1, R47.reuse ;  /* 0x000000012e307824 */ /* 0x140fe200078e022f */
[----:B------:R-:W-:Y:S01]  /*9390*/  MOV R0, 0xfffffff0 ;  /* 0xfffffff000007802 */ /* 0x000fe20000000f00 */
[C---:B------:R-:W-:Y:S01]  /*93a0*/  IMAD.IADD R47, R45.reuse, 0x1, R47 ;  /* 0x000000012d2f7824 */ /* 0x040fe200078e022f */
[----:B------:R-:W-:Y:S01]  /*93b0*/  IADD3 R52, PT, PT, R46, R49, RZ ;  /* 0x000000312e347210 */ /* 0x000fe20007ffe0ff */
[----:B------:R-:W-:Y:S01]  /*93c0*/  IMAD.IADD R50, R45, 0x1, R49 ;  /* 0x000000012d327824 */ /* 0x000fe200078e0231 */
[----:B-1----:R-:W-:Y:S01]  /*93d0*/  USHF.R.U32.HI UR16, URZ, UR5, UR4 ;  /* 0x00000005ff107299 */ /* 0x002fe20008011604 */
[----:B------:R-:W-:Y:S01]  /*93e0*/  SEL R0, R0, 0x10, !P0 ;  /* 0x0000001000007807 */ /* 0x000fe20004000000 */
[----:B------:R-:W1:Y:S01]  /*93f0*/  LDCU UR5, c[0x0][0x60c] ;  /* 0x0000c180ff0577ac */ /* 0x000e620008000800 */
[C---:B------:R-:W-:Y:S01]  /*9400*/  IMAD.IADD R51, R49.reuse, 0x1, R48 ;  /* 0x0000000131337824 */ /* 0x040fe200078e0230 */
[-C--:B------:R-:W-:Y:S01]  /*9410*/  IADD3 R49, PT, PT, R49, R47.reuse, RZ ;  /* 0x0000002f31317210 */ /* 0x080fe20007ffe0ff */
[----:B------:R-:W-:Y:S01]  /*9420*/  ULOP3.LUT UR10, UR8, 0x3, URZ, 0xc0, !UPT ;  /* 0x00000003080a7892 */ /* 0x000fe2000f8ec0ff */
[----:B------:R-:W-:Y:S01]  /*9430*/  LEA R44, R40, UR6, 0x2 ;  /* 0x00000006282c7c11 */ /* 0x000fe2000f8e10ff */
[----:B------:R-:W-:Y:S01]  /*9440*/  UIADD3 UR4, UPT, UPT, -UR16, URZ, URZ ;  /* 0x000000ff10047290 */ /* 0x000fe2000fffe1ff */
[----:B------:R-:W-:Y:S01]  /*9450*/  IMAD.IADD R60, R46, 0x1, R0 ;  /* 0x000000012e3c7824 */ /* 0x000fe200078e0200 */
[C---:B------:R-:W-:Y:S01]  /*9460*/  IADD3 R58, PT, PT, R0.reuse, R48, RZ ;  /* 0x00000030003a7210 */ /* 0x040fe20007ffe0ff */
[C---:B------:R-:W-:Y:S01]  /*9470*/  IMAD.IADD R59, R0.reuse, 0x1, R52 ;  /* 0x00000001003b7824 */ /* 0x040fe200078e0234 */
[C---:B------:R-:W-:Y:S01]  /*9480*/  IADD3 R54, PT, PT, R0.reuse, R47, RZ ;  /* 0x0000002f00367210 */ /* 0x040fe20007ffe0ff */
[----:B------:R-:W-:Y:S01]  /*9490*/  IMAD.IADD R56, R45, 0x1, R0 ;  /* 0x000000012d387824 */ /* 0x000fe200078e0200 */
[C---:B------:R-:W-:Y:S01]  /*94a0*/  IADD3 R53, PT, PT, R0.reuse, R49, RZ ;  /* 0x0000003100357210 */ /* 0x040fe20007ffe0ff */
[C---:B------:R-:W-:Y:S01]  /*94b0*/  IMAD.IADD R55, R0.reuse, 0x1, R50 ;  /* 0x0000000100377824 */ /* 0x040fe200078e0232 */
[----:B------:R-:W-:Y:S01]  /*94c0*/  UIADD3 UR11, UPT, UPT, UR10, 0x7, URZ ;  /* 0x000000070a0b7890 */ /* 0x000fe2000fffe0ff */
[----:B------:R-:W-:Y:S01]  /*94d0*/  IMAD.IADD R57, R0, 0x1, R51 ;  /* 0x0000000100397824 */ /* 0x000fe200078e0233 */
[----:B------:R-:W-:Y:S01]  /*94e0*/  UIADD3 UR23, UPT, UPT, -UR22, URZ, URZ ;  /* 0x000000ff16177290 */ /* 0x000fe2000fffe1ff */
[----:B------:R-:W4:Y:S01]  /*94f0*/  LDCU.64 UR26, c[0x0][0x358] ;  /* 0x00006b00ff1a77ac */ /* 0x000f220008000a00 */
[----:B-1----:R-:W-:-:S02]  /*9500*/  UIMAD UR13, UR5, UR13, UR17 ;  /* 0x0000000d050d72a4 */ /* 0x002fc4000f8e0211 */
[----:B------:R-:W-:Y:S02]  /*9510*/  UIADD3 UR10, UPT, UPT, UR10, 0x3, URZ ;  /* 0x000000030a0a7890 */ /* 0x000fe4000fffe0ff */
[----:B--2---:R-:W-:Y:S01]  /*9520*/  UIMAD UR12, UR7, UR4, UR12 ;  /* 0x00000004070c72a4 */ /* 0x004fe2000f8e020c */
[----:B------:R-:W-:Y:S01]  /*9530*/  UMOV UR21, URZ ;  /* 0x000000ff00157c82 */ /* 0x000fe20008000000 */
[----:B---3--:R-:W-:-:S10]  /*9540*/  UMOV UR20, 0x1 ;  /* 0x0000000100147882 */ /* 0x008fd40000000000 */
.L_x_65:
[----:B-1----:R-:W-:Y:S01]  /*9550*/  MOV R3, UR10 ;  /* 0x0000000a00037c02 */ /* 0x002fe20008000f00 */
[----:B------:R-:W-:Y:S01]  /*9560*/  HFMA2 R43, -RZ, RZ, 0, 5.9604644775390625e-08 ;  /* 0x00000001ff2b7431 */ /* 0x000fe200000001ff */
[----:B------:R-:W-:Y:S01]  /*9570*/  MOV R0, UR11 ;  /* 0x0000000b00007c02 */ /* 0x000fe20008000f00 */
[----:B------:R-:W-:Y:S02]  /*9580*/  UISETP.GE.AND UP0, UPT, UR22, 0x1, UPT ;  /* 0x000000011600788c */ /* 0x000fe4000bf06270 */
[----:B------:R1:W-:Y:S06]  /*9590*/  BAR.SYNC.DEFER_BLOCKING R3, 0x40 ;  /* 0x000100030000751d */ /* 0x0003ec0000010000 */
[----:B------:R1:W-:Y:S02]  /*95a0*/  SYNCS.ARRIVE.TRANS64.ART0 RZ, [UR6+0x130], R43 ;  /* 0x0001302bffff79a7 */ /* 0x0003e40008500006 */
[----:B------:R1:W-:Y:S06]  /*95b0*/  BAR.SYNC.DEFER_BLOCKING R0, 0x40 ;  /* 0x000100000000751d */ /* 0x0003ec0000010000 */
[----:B------:R-:W-:Y:S05]  /*95c0*/  BRA.U !UP0, `(.L_x_57) ;  /* 0x0000000508b07547 */ /* 0x000fea000b800000 */
[----:B------:R-:W-:Y:S01]  /*95d0*/  UMOV UR7, UR23 ;  /* 0x0000001700077c82 */ /* 0x000fe20008000000 */
.L_x_60:
[----:B-1----:R-:W-:-:S05]  /*95e0*/  IMAD.U32 R0, RZ, RZ, UR10 ;  /* 0x0000000aff007e24 */ /* 0x002fca000f8e00ff */
[----:B------:R1:W-:Y:S06]  /*95f0*/  BAR.SYNC.DEFER_BLOCKING R0, 0x40 ;  /* 0x000100000000751d */ /* 0x0003ec0000010000 */
[----:B-1----:R-:W1:Y:S02]  /*9600*/  LDS R0, [R44+0x18c] ;  /* 0x00018c002c007984 */ /* 0x002e640000000800 */
[----:B-1----:R-:W-:-:S13]  /*9610*/  FSETP.GEU.AND P0, PT, R0, 1, PT ;  /* 0x3f8000000000780b */ /* 0x002fda0003f0e000 */
[----:B------:R-:W-:-:S04]  /*9620*/  VOTE.ANY R3, PT, !P0 ;  /* 0x0000000000037806 */ /* 0x000fc800040e0100 */
[----:B------:R-:W-:Y:S01]  /*9630*/  ISETP.NE.AND P0, PT, R3, RZ, PT ;  /* 0x000000ff0300720c */ /* 0x000fe20003f05270 */
[----:B------:R-:W-:-:S12]  /*9640*/  IMAD.U32 R3, RZ, RZ, UR11 ;  /* 0x0000000bff037e24 */ /* 0x000fd8000f8e00ff */
[----:B--23--:R-:W-:Y:S05]  /*9650*/  @!P0 BRA `(.L_x_58) ;  /* 0x0000000000ac8947 */ /* 0x00cfea0003800000 */
[C---:B------:R-:W-:Y:S02]  /*9660*/  R2UR UR4, R2.reuse ;  /* 0x00000000020472ca */ /* 0x040fe400000e0000 */
[----:B------:R-:W-:-:S11]  /*9670*/  R2UR UR5, R2 ;  /* 0x00000000020572ca */ /* 0x000fd600000e0000 */
[----:B------:R-:W1:Y:S02]  /*9680*/  LDTM.x16 R20, tmem[UR4+0x100] ;  /* 0x00010004001479ee */ /* 0x000e640008240000 */
[-C--:B-1----:R-:W-:Y:S02]  /*9690*/  FMUL2 R20, R20.F32x2.HI_LO, R0.reuse.F32 ;  /* 0x000000001414724a */ /* 0x082fe40001000000 */
[-C--:B------:R-:W-:Y:S02]  /*96a0*/  FMUL2 R22, R22.F32x2.HI_LO, R0.reuse.F32 ;  /* 0x000000001616724a */ /* 0x080fe40001000000 */
[-C--:B------:R-:W-:Y:S02]  /*96b0*/  FMUL2 R24, R24.F32x2.HI_LO, R0.reuse.F32 ;  /* 0x000000001818724a */ /* 0x080fe40001000000 */
[-C--:B------:R-:W-:Y:S02]  /*96c0*/  FMUL2 R26, R26.F32x2.HI_LO, R0.reuse.F32 ;  /* 0x000000001a1a724a */ /* 0x080fe40001000000 */
[----:B------:R-:W-:-:S02]  /*96d0*/  FMUL2 R28, R28.F32x2.HI_LO, R0.F32 ;  /* 0x000000001c1c724a */ /* 0x000fc40001000000 */
[-C--:B------:R-:W-:Y:S02]  /*96e0*/  FMUL2 R30, R30.F32x2.HI_LO, R0.reuse.F32 ;  /* 0x000000001e1e724a */ /* 0x080fe40001000000 */
[-C--:B------:R-:W-:Y:S02]  /*96f0*/  FMUL2 R32, R32.F32x2.HI_LO, R0.reuse.F32 ;  /* 0x000000002020724a */ /* 0x080fe40001000000 */
[----:B------:R-:W-:-:S04]  /*9700*/  FMUL2 R34, R34.F32x2.HI_LO, R0.F32 ;  /* 0x000000002222724a */ /* 0x000fc80001000000 */
[----:B------:R-:W-:Y:S01]  /*9710*/  STTM.x16 tmem[UR5+0x100], R20 ;  /* 0x00010014000079ed */ /* 0x000fe20008240005 */
        /* <DEDUP_REMOVED lines=29> */
[----:B------:R1:W-:Y:S01]  /*98f0*/  STTM.x16 tmem[UR4+0x130], R4 ;  /* 0x00013004000079ed */ /* 0x0003e20008240004 */
[----:B------:R-:W2:Y:S02]  /*9900*/  FENCE.VIEW.ASYNC.T ;  /* 0x00000000000073c6 */ /* 0x000ea40000000200 */
.L_x_58:
[----:B--2---:R2:W-:Y:S01]  /*9910*/  SYNCS.ARRIVE.TRANS64.ART0 RZ, [UR6+0xd0], R43 ;  /* 0x0000d02bffff79a7 */ /* 0x0045e20008500006 */
[----:B------:R-:W-:-:S04]  /*9920*/  UIADD3 UR7, UPT, UPT, UR7, 0x1, URZ ;  /* 0x0000000107077890 */ /* 0x000fc8000fffe0ff */
[----:B------:R-:W-:Y:S01]  /*9930*/  UISETP.NE.AND UP0, UPT, UR7, URZ, UPT ;  /* 0x000000ff0700728c */ /* 0x000fe2000bf05270 */
[----:B------:R2:W-:Y:S01]  /*9940*/  SYNCS.ARRIVE.TRANS64.ART0 RZ, [UR6+0x138], R43 ;  /* 0x0001382bffff79a7 */ /* 0x0005e20008500006 */
[----:B------:R3:W-:Y:S06]  /*9950*/  BAR.SYNC.DEFER_BLOCKING R3, 0x40 ;  /* 0x000100030000751d */ /* 0x0007ec0000010000 */
[----:B------:R-:W5:Y:S02]  /*9960*/  LDS R0, [R44+0x38c] ;  /* 0x00038c002c007984 */ /* 0x000f640000000800 */
[----:B-----5:R-:W-:-:S13]  /*9970*/  FSETP.GEU.AND P0, PT, R0, 1, PT ;  /* 0x3f8000000000780b */ /* 0x020fda0003f0e000 */
[----:B---3--:R-:W-:-:S04]  /*9980*/  VOTE.ANY R3, PT, !P0 ;  /* 0x0000000000037806 */ /* 0x008fc800040e0100 */
[----:B------:R-:W-:-:S13]  /*9990*/  ISETP.NE.AND P0, PT, R3, RZ, PT ;  /* 0x000000ff0300720c */ /* 0x000fda0003f05270 */
[----:B--2---:R-:W-:Y:S05]  /*99a0*/  @!P0 BRA `(.L_x_59) ;  /* 0x0000000000ac8947 */ /* 0x004fea0003800000 */
[C---:B------:R-:W-:Y:S02]  /*99b0*/  R2UR UR4, R2.reuse ;  /* 0x00000000020472ca */ /* 0x040fe400000e0000 */
[----:B------:R-:W-:-:S11]  /*99c0*/  R2UR UR5, R2 ;  /* 0x00000000020572ca */ /* 0x000fd600000e0000 */
[----:B------:R-:W2:Y:S02]  /*99d0*/  LDTM.x16 R20, tmem[UR4+0x140] ;  /* 0x00014004001479ee */ /* 0x000ea40008240000 */
[-C--:B--2---:R-:W-:Y:S02]  /*99e0*/  FMUL2 R20, R20.F32x2.HI_LO, R0.reuse.F32 ;  /* 0x000000001414724a */ /* 0x084fe40001000000 */
        /* <DEDUP_REMOVED lines=8> */
[----:B-1----:R-:W1:Y:S02]  /*9a70*/  LDTM.x16 R4, tmem[UR4+0x150] ;  /* 0x00015004000479ee */ /* 0x002e640008240000 */
        /* <DEDUP_REMOVED lines=29> */
[----:B------:R-:W3:Y:S02]  /*9c50*/  FENCE.VIEW.ASYNC.T ;  /* 0x00000000000073c6 */ /* 0x000ee40000000200 */
.L_x_59:
[----:B---3--:R3:W-:Y:S01]  /*9c60*/  SYNCS.ARRIVE.TRANS64.ART0 RZ, [UR6+0xd8], R43 ;  /* 0x0000d82bffff79a7 */ /* 0x0087e20008500006 */
[----:B------:R3:W-:Y:S01]  /*9c70*/  SYNCS.ARRIVE.TRANS64.ART0 RZ, [UR6+0x130], R43 ;  /* 0x0001302bffff79a7 */ /* 0x0007e20008500006 */
[----:B------:R-:W-:Y:S05]  /*9c80*/  BRA.U UP0, `(.L_x_60) ;  /* 0xfffffff900547547 */ /* 0x000fea000b83ffff */
.L_x_57:
[----:B-1----:R-:W-:Y:S01]  /*9c90*/  MOV R0, UR10 ;  /* 0x0000000a00007c02 */ /* 0x002fe20008000f00 */
[----:B------:R-:W-:Y:S01]  /*9ca0*/  SYNCS.ARRIVE.TRANS64.ART0 RZ, [UR6+0x138], R43 ;  /* 0x0001382bffff79a7 */ /* 0x000fe20008500006 */
[----:B------:R-:W-:Y:S02]  /*9cb0*/  USHF.L.U32 UR4, UR21, 0x1f, URZ ;  /* 0x0000001f15047899 */ /* 0x000fe400080006ff */
[----:B------:R-:W-:Y:S01]  /*9cc0*/  USHF.L.U32 UR5, UR20, 0x1f, URZ ;  /* 0x0000001f14057899 */ /* 0x000fe200080006ff */
[----:B------:R1:W-:Y:S03]  /*9cd0*/  BAR.SYNC.DEFER_BLOCKING R0, 0x40 ;  /* 0x000100000000751d */ /* 0x0003e60000010000 */
[----:B-1----:R-:W-:-:S03]  /*9ce0*/  MOV R0, UR4 ;  /* 0x0000000400007c02 */ /* 0x002fc60008000f00 */
[----:B------:R1:W2:Y:S04]  /*9cf0*/  LDS R41, [R44+0x18c] ;  /* 0x00018c002c297984 */ /* 0x0002a80000000800 */
[----:B------:R1:W3:Y:S01]  /*9d00*/  LDS R42, [R44+0x58c] ;  /* 0x00058c002c2a7984 */ /* 0x0002e20000000800 */
[----:B------:R-:W-:Y:S01]  /*9d10*/  SYNCS.ARRIVE.TRANS64.ART0 RZ, [UR6+0x130], R43 ;  /* 0x0001302bffff79a7 */ /* 0x000fe20008500006 */
[----:B------:R5:W4:Y:S02]  /*9d20*/  SYNCS.PHASECHK.TRANS64.TRYWAIT P0, [UR6+0x100], R0 ;  /* 0x00010000ff0075a7 */ /* 0x000b240008001106 */
[----:B-----5:R-:W-:Y:S01]  /*9d30*/  MOV R0, UR5 ;  /* 0x0000000500007c02 */ /* 0x020fe20008000f00 */
[----:B-1234-:R-:W-:Y:S06]  /*9d40*/  @!P0 BRA `(.L_x_61) ;  /* 0x0000001c00cc8947 */ /* 0x01efec0003800000 */
.L_x_128:
[----:B------:R-:W2:Y:S01]  /*9d50*/  SYNCS.PHASECHK.TRANS64.TRYWAIT P0, [UR6+0x150], R0 ;  /* 0x00015000ff0075a7 */ /* 0x000ea20008001106 */
[----:B------:R-:W-:Y:S02]  /*9d60*/  R2UR UR7, R2 ;  /* 0x00000000020772ca */ /* 0x000fe400000e0000 */
[----:B------:R-:W-:Y:S01]  /*9d70*/  FSETP.NE.AND P4, PT, R41, RZ, PT ;  /* 0x000000ff2900720b */ /* 0x000fe20003f85000 */
[----:B--2---:R-:W-:-:S12]  /*9d80*/  @!P0 BRA `(.L_x_62) ;  /* 0x0000001c00d88947 */ /* 0x004fd80003800000 */
.L_x_130:
[----:B------:R-:W2:Y:S01]  /*9d90*/  LDTM.x16 R12, tmem[UR7+0x100] ;  /* 0x00010007000c79ee */ /* 0x000ea20008240000 */
[----:B------:R-:W-:Y:S02]  /*9da0*/  FSEL R0, R41, 1, P4 ;  /* 0x3f80000029007808 */ /* 0x000fe40002000000 */
[----:B------:R-:W-:-:S04]  /*9db0*/  R2UR UR7, R2 ;  /* 0x00000000020772ca */ /* 0x000fc800000e0000 */
[----:B------:R-:W2:Y:S02]  /*9dc0*/  MUFU.RCP R0, R0 ;  /* 0x0000000000007308 */ /* 0x000ea40000001000 */
[-C--:B--2---:R-:W-:Y:S02]  /*9dd0*/  FMUL2 R18, R18.F32x2.HI_LO, R0.reuse.F32 ;  /* 0x000000001212724a */ /* 0x084fe40001000000 */
[-C--:B------:R-:W-:Y:S02]  /*9de0*/  FMUL2 R16, R16.F32x2.HI_LO, R0.reuse.F32 ;  /* 0x000000001010724a */ /* 0x080fe40001000000 */
[----:B------:R-:W-:Y:S01]  /*9df0*/  FMUL2 R14, R14.F32x2.HI_LO, R0.F32 ;  /* 0x000000000e0e724a */ /* 0x000fe20001000000 */
[----:B------:R-:W-:Y:S01]  /*9e00*/  F2FP.BF16.F32.PACK_AB R31, R19, R18 ;  /* 0x00000012131f723e */ /* 0x000fe200000010ff */
[----:B------:R-:W-:Y:S01]  /*9e10*/  FMUL2 R12, R12.F32x2.HI_LO, R0.F32 ;  /* 0x000000000c0c724a */ /* 0x000fe20001000000 */
[----:B------:R-:W-:Y:S01]  /*9e20*/  F2FP.BF16.F32.PACK_AB R30, R17, R16 ;  /* 0x00000010111e723e */ /* 0x000fe200000010ff */
[----:B------:R-:W-:Y:S01]  /*9e30*/  FMUL2 R26, R26.F32x2.HI_LO, R0.F32 ;  /* 0x000000001a1a724a */ /* 0x000fe20001000000 */
[----:B------:R-:W-:Y:S01]  /*9e40*/  F2FP.BF16.F32.PACK_AB R29, R15, R14 ;  /* 0x0000000e0f1d723e */ /* 0x000fe200000010ff */
[----:B------:R-:W-:Y:S01]  /*9e50*/  FMUL2 R24, R24.F32x2.HI_LO, R0.F32 ;  /* 0x000000001818724a */ /* 0x000fe20001000000 */
[----:B------:R-:W-:Y:S01]  /*9e60*/  F2FP.BF16.F32.PACK_AB R28, R13, R12 ;  /* 0x0000000c0d1c723e */ /* 0x000fe200000010ff */
[-C--:B------:R-:W-:Y:S01]  /*9e70*/  FMUL2 R22, R22.F32x2.HI_LO, R0.reuse.F32 ;  /* 0x000000001616724a */ /* 0x080fe20001000000 */
[----:B-1----:R-:W1:Y:S01]  /*9e80*/  LDTM.x16 R4, tmem[UR7+0x110] ;  /* 0x00011007000479ee */ /* 0x002e620008240000 */
[----:B------:R-:W-:Y:S01]  /*9e90*/  FMUL2 R20, R20.F32x2.HI_LO, R0.F32 ;  /* 0x000000001414724a */ /* 0x000fe20001000000 */
[----:B------:R-:W-:Y:S01]  /*9ea0*/  F2FP.BF16.F32.PACK_AB R27, R27, R26 ;  /* 0x0000001a1b1b723e */ /* 0x000fe200000010ff */
[----:B------:R-:W-:Y:S01]  /*9eb0*/  STS.128 [R46], R28 ;  /* 0x0000001c2e007388 */ /* 0x000fe20000000c00 */
[----:B------:R-:W-:-:S02]  /*9ec0*/  F2FP.BF16.F32.PACK_AB R26, R25, R24 ;  /* 0x00000018191a723e */ /* 0x000fc400000010ff */
[----:B------:R-:W-:Y:S02]  /*9ed0*/  F2FP.BF16.F32.PACK_AB R25, R23, R22 ;  /* 0x000000161719723e */ /* 0x000fe400000010ff */
[----:B------:R-:W-:-:S05]  /*9ee0*/  F2FP.BF16.F32.PACK_AB R24, R21, R20 ;  /* 0x000000141518723e */ /* 0x000fca00000010ff */
[----:B------:R2:W-:Y:S01]  /*9ef0*/  STS.128 [R60], R24 ;  /* 0x000000183c007388 */ /* 0x0005e20000000c00 */
[-C--:B-1----:R-:W-:Y:S02]  /*9f00*/  FMUL2 R10, R10.F32x2.HI_LO, R0.reuse.F32 ;  /* 0x000000000a0a724a */ /* 0x082fe40001000000 */
        /* <DEDUP_REMOVED lines=13> */
[----:B------:R1:W-:Y:S01]  /*9fe0*/  STS.128 [R52], R8 ;  /* 0x0000000834007388 */ /* 0x0003e20000000c00 */
[----:B------:R-:W-:-:S02]  /*9ff0*/  F2FP.BF16.F32.PACK_AB R37, R15, R14 ;  /* 0x0000000e0f25723e */ /* 0x000fc400000010ff */
[----:B------:R-:W-:Y:S01]  /*a000*/  F2FP.BF16.F32.PACK_AB R36, R13, R12 ;  /* 0x0000000c0d24723e */ /* 0x000fe200000010ff */
[----:B--2---:R-:W2:Y:S04]  /*a010*/  LDTM.x16 R20, tmem[UR7+0x120] ;  /* 0x00012007001479ee */ /* 0x004ea80008240000 */
[----:B------:R-:W-:Y:S01]  /*a020*/  STS.128 [R59], R36 ;  /* 0x000000243b007388 */ /* 0x000fe20000000c00 */
[-C--:B--2---:R-:W-:Y:S02]  /*a030*/  FMUL2 R26, R26.F32x2.HI_LO, R0.reuse.F32 ;  /* 0x000000001a1a724a */ /* 0x084fe40001000000 */
[-C--:B------:R-:W-:Y:S01]  /*a040*/  FMUL2 R24, R24.F32x2.HI_LO, R0.reuse.F32 ;  /* 0x000000001818724a */ /* 0x080fe20001000000 */
[----:B-1----:R-:W1:Y:S01]  /*a050*/  LDTM.x16 R4, tmem[UR7+0x130] ;  /* 0x00013007000479ee */ /* 0x002e620008240000 */
        /* <DEDUP_REMOVED lines=12> */
[----:B------:R-:W-:Y:S01]  /*a120*/  STS.128 [R48], R24 ;  /* 0x0000001830007388 */ /* 0x000fe20000000c00 */
[----:B------:R-:W-:-:S02]  /*a130*/  F2FP.BF16.F32.PACK_AB R33, R31, R30 ;  /* 0x0000001e1f21723e */ /* 0x000fc400000010ff */
[----:B------:R-:W-:-:S05]  /*a140*/  F2FP.BF16.F32.PACK_AB R32, R29, R28 ;  /* 0x0000001c1d20723e */ /* 0x000fca00000010ff */
[----:B------:R-:W-:Y:S01]  /*a150*/  STS.128 [R58], R32 ;  /* 0x000000203a007388 */ /* 0x000fe20000000c00 */
[-C--:B-1----:R-:W-:Y:S02]  /*a160*/  FMUL2 R20, R6.F32x2.HI_LO, R0.reuse.F32 ;  /* 0x000000000614724a */ /* 0x082fe40001000000 */
[-C--:B------:R-:W-:Y:S02]  /*a170*/  FMUL2 R22, R4.F32x2.HI_LO, R0.reuse.F32 ;  /* 0x000000000416724a */ /* 0x080fe40001000000 */
[-C--:B------:R-:W-:Y:S02]  /*a180*/  FMUL2 R6, R10.F32x2.HI_LO, R0.reuse.F32 ;  /* 0x000000000a06724a */ /* 0x080fe40001000000 */
        /* <DEDUP_REMOVED lines=9> */
[----:B------:R-:W-:Y:S01]  /*a220*/  IMAD.U32 R0, RZ, RZ, UR11 ;  /* 0x0000000bff007e24 */ /* 0x000fe2000f8e00ff */
[----:B------:R-:W-:-:S02]  /*a230*/  F2FP.BF16.F32.PACK_AB R11, R19, R18 ;  /* 0x00000012130b723e */ /* 0x000fc400000010ff */
[----:B------:R-:W-:Y:S01]  /*a240*/  F2FP.BF16.F32.PACK_AB R10, R17, R16 ;  /* 0x00000010110a723e */ /* 0x000fe200000010ff */
[----:B------:R1:W-:Y:S01]  /*a250*/  STS.128 [R51], R4 ;  /* 0x0000000433007388 */ /* 0x0003e20000000c00 */
[----:B------:R-:W-:Y:S02]  /*a260*/  F2FP.BF16.F32.PACK_AB R9, R15, R14 ;  /* 0x0000000e0f09723e */ /* 0x000fe400000010ff */
[----:B------:R-:W-:-:S05]  /*a270*/  F2FP.BF16.F32.PACK_AB R8, R13, R12 ;  /* 0x0000000c0d08723e */ /* 0x000fca00000010ff */
[----:B------:R2:W-:Y:S01]  /*a280*/  STS.128 [R57], R8 ;  /* 0x0000000839007388 */ /* 0x0005e20000000c00 */
[----:B------:R3:W-:Y:S06]  /*a290*/  MEMBAR.ALL.CTA ;  /* 0x0000000000007992 */ /* 0x0007ec0000008000 */
[----:B---3--:R-:W3:Y:S01]  /*a2a0*/  FENCE.VIEW.ASYNC.S ;  /* 0x00000000000073c6 */ /* 0x008ee20000000000 */
[----:B-1----:R-:W-:Y:S01]  /*a2b0*/  MOV R4, UR4 ;  /* 0x0000000400047c02 */ /* 0x002fe20008000f00 */
[----:B---3--:R2:W-:Y:S01]  /*a2c0*/  SYNCS.ARRIVE.TRANS64.ART0 RZ, [UR6+0xd0], R43 ;  /* 0x0000d02bffff79a7 */ /* 0x0085e20008500006 */
[----:B------:R2:W-:Y:S01]  /*a2d0*/  SYNCS.ARRIVE.TRANS64.ART0 RZ, [UR6+0x140], R43 ;  /* 0x0001402bffff79a7 */ /* 0x0005e20008500006 */
[----:B------:R1:W-:Y:S02]  /*a2e0*/  BAR.SYNC.DEFER_BLOCKING R0, 0x40 ;  /* 0x000100000000751d */ /* 0x0003e40000010000 */
[----:B-1----:R-:W-:-:S04]  /*a2f0*/  IMAD.U32 R0, RZ, RZ, UR5 ;  /* 0x00000005ff007e24 */ /* 0x002fc8000f8e00ff */
[----:B------:R2:W1:Y:S04]  /*a300*/  LDS R3, [R44+0x38c] ;  /* 0x00038c002c037984 */ /* 0x0004680000000800 */
[----:B------:R2:W3:Y:S01]  /*a310*/  LDS R36, [R44+0x78c] ;  /* 0x00078c002c247984 */ /* 0x0004e20000000800 */
[----:B------:R2:W-:Y:S01]  /*a320*/  SYNCS.ARRIVE.TRANS64.ART0 RZ, [UR6+0x138], R43 ;  /* 0x0001382bffff79a7 */ /* 0x0005e20008500006 */
[----:B------:R-:W4:Y:S02]  /*a330*/  SYNCS.PHASECHK.TRANS64.TRYWAIT P0, [UR6+0x108], R4 ;  /* 0x00010804ff0075a7 */ /* 0x000f240008001106 */
[----:B-1234-:R-:W-:Y:S05]  /*a340*/  @!P0 BRA `(.L_x_63) ;  /* 0x0000001800848947 */ /* 0x01efea0003800000 */
.L_x_132:
[----:B------:R2:W3:Y:S01]  /*a350*/  SYNCS.PHASECHK.TRANS64.TRYWAIT P0, [UR6+0x158], R0 ;  /* 0x00015800ff0075a7 */ /* 0x0004e20008001106 */
[----:B------:R-:W-:-:S04]  /*a360*/  FSETP.NE.AND P5, PT, R3, RZ, PT ;  /* 0x000000ff0300720b */ /* 0x000fc80003fa5000 */
[----:B--2---:R-:W-:-:S06]  /*a370*/  FSEL R0, R3, 1, P5 ;  /* 0x3f80000003007808 */ /* 0x004fcc0002800000 */
[----:B------:R-:W2:Y:S02]  /*a380*/  MUFU.RCP R0, R0 ;  /* 0x0000000000007308 */ /* 0x000ea40000001000 */
[----:B--23--:R-:W-:Y:S05]  /*a390*/  @!P0 BRA `(.L_x_64) ;  /* 0x00000018008c8947 */ /* 0x00cfea0003800000 */
.L_x_134:
[----:B------:R-:W-:Y:S01]  /*a3a0*/  R2UR UR4, R2 ;  /* 0x00000000020472ca */ /* 0x000fe200000e0000 */
[----:B------:R-:W2:Y:S01]  /*a3b0*/  LDCU.64 UR8, c[0x0][0x3c8] ;  /* 0x00007900ff0877ac */ /* 0x000ea20008000a00 */
[----:B------:R-:W3:Y:S01]  /*a3c0*/  LDCU UR14, c[0x0][0x610] ;  /* 0x0000c200ff0e77ac */ /* 0x000ee20008000800 */
[----:B------:R-:W4:Y:S10]  /*a3d0*/  LDCU.U8 UR15, c[0x0][0x614] ;  /* 0x0000c280ff0f77ac */ /* 0x000f340008000000 */
[----:B------:R-:W5:Y:S01]  /*a3e0*/  LDTM.x16 R12, tmem[UR4+0x140] ;  /* 0x00014004000c79ee */ /* 0x000f620008240000 */
[----:B------:R-:W-:Y:S01]  /*a3f0*/  UIADD3 UR17, UPT, UPT, UR24, UR17, URZ ;  /* 0x0000001118117290 */ /* 0x000fe2000fffe0ff */
[----:B------:R-:W1:Y:S01]  /*a400*/  LDCU.U8 UR28, c[0x0][0x615] ;  /* 0x0000c2a0ff1c77ac */ /* 0x000e620008000000 */
[----:B------:R-:W1:Y:S01]  /*a410*/  LDCU UR25, c[0x0][0x380] ;  /* 0x00007000ff1977ac */ /* 0x000e620008000800 */
[----:B------:R-:W1:Y:S01]  /*a420*/  LDCU.64 UR18, c[0x0][0x618] ;  /* 0x0000c300ff1277ac */ /* 0x000e620008000a00 */
[----:B------:R-:W-:-:S02]  /*a430*/  ULOP3.LUT UR20, UR20, 0x1, URZ, 0x3c, !UPT ;  /* 0x0000000114147892 */ /* 0x000fc4000f8e3cff */
[----:B------:R-:W-:Y:S01]  /*a440*/  ULOP3.LUT UR21, UR21, 0x1, URZ, 0x3c, !UPT ;  /* 0x0000000115157892 */ /* 0x000fe2000f8e3cff */
[-C--:B-----5:R-:W-:Y:S02]  /*a450*/  FMUL2 R18, R18.F32x2.HI_LO, R0.reuse.F32 ;  /* 0x000000001212724a */ /* 0x0a0fe40001000000 */
[-C--:B------:R-:W-:Y:S02]  /*a460*/  FMUL2 R16, R16.F32x2.HI_LO, R0.reuse.F32 ;  /* 0x000000001010724a */ /* 0x080fe40001000000 */
[----:B------:R-:W-:Y:S01]  /*a470*/  FMUL2 R14, R14.F32x2.HI_LO, R0.F32 ;  /* 0x000000000e0e724a */ /* 0x000fe20001000000 */
[----:B------:R-:W-:Y:S01]  /*a480*/  F2FP.BF16.F32.PACK_AB R7, R19, R18 ;  /* 0x000000121307723e */ /* 0x000fe200000010ff */
[----:B------:R-:W-:Y:S01]  /*a490*/  FMUL2 R12, R12.F32x2.HI_LO, R0.F32 ;  /* 0x000000000c0c724a */ /* 0x000fe20001000000 */
[----:B------:R-:W-:Y:S01]  /*a4a0*/  F2FP.BF16.F32.PACK_AB R6, R17, R16 ;  /* 0x000000101106723e */ /* 0x000fe200000010ff */
[----:B------:R-:W-:Y:S01]  /*a4b0*/  FMUL2 R26, R26.F32x2.HI_LO, R0.F32 ;  /* 0x000000001a1a724a */ /* 0x000fe20001000000 */
[----:B-1----:R-:W-:Y:S01]  /*a4c0*/  F2FP.BF16.F32.PACK_AB R5, R15, R14 ;  /* 0x0000000e0f05723e */ /* 0x002fe200000010ff */
        /* <DEDUP_REMOVED lines=8> */
[----:B------:R-:W-:-:S05]  /*a550*/  F2FP.BF16.F32.PACK_AB R24, R21, R20 ;  /* 0x000000141518723e */ /* 0x000fca00000010ff */
[----:B------:R5:W-:Y:S01]  /*a560*/  STS.128 [R56], R24 ;  /* 0x0000001838007388 */ /* 0x000be20000000c00 */
[----:B-1----:R-:W1:Y:S02]  /*a570*/  LDTM.x16 R4, tmem[UR4+0x150] ;  /* 0x00015004000479ee */ /* 0x002e640008240000 */
        /* <DEDUP_REMOVED lines=11> */
[----:B------:R-:W-:-:S02]  /*a630*/  F2FP.BF16.F32.PACK_AB R14, R21, R20 ;  /* 0x00000014150e723e */ /* 0x000fc400000010ff */
[----:B-----5:R-:W1:Y:S01]  /*a640*/  LDTM.x16 R20, tmem[UR4+0x160] ;  /* 0x00016004001479ee */ /* 0x020e620008240000 */
[----:B------:R-:W-:Y:S02]  /*a650*/  F2FP.BF16.F32.PACK_AB R9, R7, R6 ;  /* 0x000000060709723e */ /* 0x000fe400000010ff */
[----:B------:R-:W-:Y:S02]  /*a660*/  F2FP.BF16.F32.PACK_AB R8, R5, R4 ;  /* 0x000000040508723e */ /* 0x000fe400000010ff */
[----:B------:R-:W-:Y:S02]  /*a670*/  F2FP.BF16.F32.PACK_AB R13, R19, R18 ;  /* 0x00000012130d723e */ /* 0x000fe400000010ff */
[----:B------:R-:W-:Y:S01]  /*a680*/  F2FP.BF16.F32.PACK_AB R12, R17, R16 ;  /* 0x00000010110c723e */ /* 0x000fe200000010ff */
[----:B------:R-:W-:Y:S04]  /*a690*/  STS.128 [R50], R8 ;  /* 0x0000000832007388 */ /* 0x000fe80000000c00 */
[----:B------:R5:W-:Y:S01]  /*a6a0*/  STS.128 [R55], R12 ;  /* 0x0000000c37007388 */ /* 0x000be20000000c00 */
[----:B-1----:R-:W-:-:S02]  /*a6b0*/  FMUL2 R26, R26.F32x2.HI_LO, R0.F32 ;  /* 0x000000001a1a724a */ /* 0x002fc40001000000 */
        /* <DEDUP_REMOVED lines=15> */
[----:B------:R-:W-:Y:S01]  /*a7b0*/  F2FP.BF16.F32.PACK_AB R32, R29, R28 ;  /* 0x0000001c1d20723e */ /* 0x000fe200000010ff */
[----:B-----5:R-:W1:Y:S01]  /*a7c0*/  LDTM.x16 R4, tmem[UR4+0x170] ;  /* 0x00017004000479ee */ /* 0x020e620008240000 */
[----:B------:R-:W-:-:S03]  /*a7d0*/  USHF.R.S32.HI UR4, URZ, 0x1f, UR12 ;  /* 0x0000001fff047899 */ /* 0x000fc6000801140c */
[----:B------:R-:W-:Y:S01]  /*a7e0*/  STS.128 [R54], R32 ;  /* 0x0000002036007388 */ /* 0x000fe20000000c00 */
[----:B--2---:R-:W-:Y:S02]  /*a7f0*/  UIMAD UR7, UR4, UR8, URZ ;  /* 0x00000008040772a4 */ /* 0x004fe4000f8e02ff */
[----:B------:R-:W-:Y:S02]  /*a800*/  UIMAD.WIDE.U32 UR4, UR12, UR8, URZ ;  /* 0x000000080c0472a5 */ /* 0x000fe4000f8e00ff */
[----:B------:R-:W-:Y:S02]  /*a810*/  UIMAD UR7, UR12, UR9, UR7 ;  /* 0x000000090c0772a4 */ /* 0x000fe4000f8e0207 */
[----:B---3--:R-:W-:Y:S02]  /*a820*/  UIMAD.WIDE.U32 UR8, UR17, UR14, URZ ;  /* 0x0000000e110872a5 */ /* 0x008fe4000f8e00ff */
[----:B------:R-:W-:Y:S02]  /*a830*/  USHF.L.U32 UR12, UR13, 0x8, URZ ;  /* 0x000000080d0c7899 */ /* 0x000fe400080006ff */
[----:B------:R-:W-:-:S02]  /*a840*/  UIADD3 UR13, UPT, UPT, UR5, UR7, URZ ;  /* 0x00000007050d7290 */ /* 0x000fc4000fffe0ff */
[----:B------:R-:W-:Y:S01]  /*a850*/  USHF.R.S32.HI UR14, URZ, 0x1f, UR16 ;  /* 0x0000001fff0e7899 */ /* 0x000fe20008011410 */
[----:B------:R-:W-:Y:S02]  /*a860*/  UMOV UR8, UR9 ;  /* 0x0000000900087c82 */ /* 0x000fe40008000000 */
[----:B------:R-:W-:Y:S01]  /*a870*/  UIADD3 UR7, UPT, UPT, UR17, -UR8, URZ ;  /* 0x8000000811077290 */ /* 0x000fe2000fffe0ff */
[-C--:B-1----:R-:W-:Y:S02]  /*a880*/  FMUL2 R20, R6.F32x2.HI_LO, R0.reuse.F32 ;  /* 0x000000000614724a */ /* 0x082fe40001000000 */
[----:B------:R-:W1:Y:S01]  /*a890*/  LDC.64 R6, c[0x0][0x3d0] ;  /* 0x0000f400ff067b82 */ /* 0x000e620000000a00 */
[-C--:B------:R-:W-:Y:S02]  /*a8a0*/  FMUL2 R22, R4.F32x2.HI_LO, R0.reuse.F32 ;  /* 0x000000000416724a */ /* 0x080fe40001000000 */
[-C--:B------:R-:W-:Y:S02]  /*a8b0*/  FMUL2 R4, R12.F32x2.HI_LO, R0.reuse.F32 ;  /* 0x000000000c04724a */ /* 0x080fe40001000000 */
[----:B------:R-:W-:-:S02]  /*a8c0*/  FMUL2 R12, R14.F32x2.HI_LO, R0.F32 ;  /* 0x000000000e0c724a */ /* 0x000fc40001000000 */
[-C--:B------:R-:W-:Y:S02]  /*a8d0*/  FMUL2 R10, R10.F32x2.HI_LO, R0.reuse.F32 ;  /* 0x000000000a0a724a */ /* 0x080fe40001000000 */
[----:B------:R-:W-:Y:S01]  /*a8e0*/  FMUL2 R8, R8.F32x2.HI_LO, R0.F32 ;  /* 0x000000000808724a */ /* 0x000fe20001000000 */
[----:B------:R-:W-:Y:S01]  /*a8f0*/  F2FP.BF16.F32.PACK_AB R13, R13, R12 ;  /* 0x0000000c0d0d723e */ /* 0x000fe200000010ff */
[----:B------:R-:W-:Y:S01]  /*a900*/  FMUL2 R16, R16.F32x2.HI_LO, R0.F32 ;  /* 0x000000001010724a */ /* 0x000fe20001000000 */
[----:B------:R-:W-:Y:S01]  /*a910*/  F2FP.BF16.F32.PACK_AB R12, R5, R4 ;  /* 0x00000004050c723e */ /* 0x000fe200000010ff */
[----:B------:R-:W-:Y:S02]  /*a920*/  FMUL2 R18, R18.F32x2.HI_LO, R0.F32 ;  /* 0x000000001212724a */ /* 0x000fe40001000000 */
[----:B------:R-:W-:Y:S01]  /*a930*/  IMAD.U32 R4, RZ, RZ, UR4 ;  /* 0x00000004ff047e24 */ /* 0x000fe2000f8e00ff */
[----:B----4-:R-:W-:Y:S01]  /*a940*/  USHF.R.U32.HI UR4, URZ, UR15, UR7 ;  /* 0x0000000fff047299 */ /* 0x010fe20008011607 */
[----:B------:R-:W-:Y:S01]  /*a950*/  F2FP.BF16.F32.PACK_AB R11, R11, R10 ;  /* 0x0000000a0b0b723e */ /* 0x000fe200000010ff */
[----:B------:R-:W-:Y:S01]  /*a960*/  IMAD.U32 R5, RZ, RZ, UR5 ;  /* 0x00000005ff057e24 */ /* 0x000fe2000f8e00ff */
[----:B------:R-:W-:Y:S01]  /*a970*/  F2FP.BF16.F32.PACK_AB R14, R17, R16 ;  /* 0x00000010110e723e */ /* 0x000fe200000010ff */
[----:B------:R-:W-:Y:S01]  /*a980*/  UIADD3 UR4, UPT, UPT, UR8, UR4, URZ ;  /* 0x0000000408047290 */ /* 0x000fe2000fffe0ff */
[----:B------:R-:W-:Y:S01]  /*a990*/  F2FP.BF16.F32.PACK_AB R10, R9, R8 ;  /* 0x00000008090a723e */ /* 0x000fe200000010ff */
[----:B------:R-:W2:Y:S01]  /*a9a0*/  @P4 LDC R17, c[0x0][0x600] ;  /* 0x00018000ff114b82 */ /* 0x000ea20000000800 */
[----:B------:R-:W-:Y:S01]  /*a9b0*/  F2FP.BF16.F32.PACK_AB R9, R21, R20 ;  /* 0x000000141509723e */ /* 0x000fe200000010ff */
[----:B------:R-:W-:Y:S01]  /*a9c0*/  USHF.R.U32.HI UR8, URZ, UR28, UR4 ;  /* 0x0000001cff087299 */ /* 0x000fe20008011604 */
[----:B------:R-:W-:Y:S01]  /*a9d0*/  F2FP.BF16.F32.PACK_AB R8, R23, R22 ;  /* 0x000000161708723e */ /* 0x000fe200000010ff */
[C---:B-1----:R-:W-:Y:S01]  /*a9e0*/  IMAD R0, R6.reuse, UR14, RZ ;  /* 0x0000000e06007c24 */ /* 0x042fe2000f8e02ff */
[----:B------:R-:W-:Y:S01]  /*a9f0*/  F2FP.BF16.F32.PACK_AB R15, R19, R18 ;  /* 0x00000012130f723e */ /* 0x000fe200000010ff */
[----:B------:R-:W1:Y:S01]  /*aa00*/  LDCU.64 UR14, c[0x0][0x3b0] ;  /* 0x00007600ff0e77ac */ /* 0x000e620008000a00 */
[----:B------:R-:W-:Y:S01]  /*aa10*/  MOV R5, UR13 ;  /* 0x0000000d00057c02 */ /* 0x000fe20008000f00 */
[----:B------:R-:W3:Y:S01]  /*aa20*/  @P5 LDC R16, c[0x0][0x600] ;  /* 0x00018000ff105b82 */ /* 0x000ee20000000800 */
[----:B------:R4:W-:Y:S01]  /*aa30*/  STS.128 [R49], R8 ;  /* 0x0000000831007388 */ /* 0x0009e20000000c00 */
[----:B------:R-:W5:Y:S01]  /*aa40*/  LDCU.U8 UR28, c[0x0][0x620] ;  /* 0x0000c400ff1c77ac */ /* 0x000f620008000000 */
[----:B------:R-:W2:Y:S01]  /*aa50*/  @P4 MUFU.LG2 R18, R41 ;  /* 0x0000002900124308 */ /* 0x000ea20000000c00 */
[----:B------:R-:W-:Y:S01]  /*aa60*/  IMAD R7, R7, UR16, R0 ;  /* 0x0000001007077c24 */ /* 0x000fe2000f8e0200 */
[----:B------:R3:W-:Y:S01]  /*aa70*/  STS.128 [R53], R12 ;  /* 0x0000000c35007388 */ /* 0x0007e20000000c00 */
[----:B------:R-:W-:Y:S01]  /*aa80*/  UIADD3 UR7, UPT, UPT, -UR12, UR25, URZ ;  /* 0x000000190c077290 */ /* 0x000fe2000fffe1ff */
[----:B------:R-:W-:Y:S01]  /*aa90*/  IMAD.WIDE.U32 R4, R6, UR16, R4 ;  /* 0x0000001006047c25 */ /* 0x000fe2000f8e0004 */
[----:B------:R-:W-:Y:S01]  /*aaa0*/  UIMAD.WIDE.U32 UR4, UR8, UR19, URZ ;  /* 0x00000013080472a5 */ /* 0x000fe2000f8e00ff */
[----:B------:R1:W-:Y:S06]  /*aab0*/  MEMBAR.ALL.CTA ;  /* 0x0000000000007992 */ /* 0x0003ec0000008000 */
[----:B-1----:R-:W1:Y:S01]  /*aac0*/  FENCE.VIEW.ASYNC.S ;  /* 0x00000000000073c6 */ /* 0x002e620000000000 */
[----:B------:R-:W-:Y:S01]  /*aad0*/  UIADD3 UR9, UPT, UPT, UR7, -0x80, URZ ;  /* 0xffffff8007097890 */ /* 0x000fe2000fffe0ff */
[----:B------:R-:W-:Y:S01]  /*aae0*/  IMAD.IADD R6, R5, 0x1, R7 ;  /* 0x0000000105067824 */ /* 0x000fe200078e0207 */
[----:B------:R-:W-:Y:S01]  /*aaf0*/  IADD3 R5, P1, P0, R4, UR12, R40 ;  /* 0x0000000c04057c10 */ /* 0x000fe2000f83e028 */
[----:B------:R-:W-:Y:S01]  /*ab00*/  USHF.R.S32.HI UR12, URZ, 0x1f, UR12 ;  /* 0x0000001fff0c7899 */ /* 0x000fe2000801140c */
[C---:B------:R-:W-:Y:S01]  /*ab10*/  ISETP.LT.AND P3, PT, R40.reuse, UR7, PT ;  /* 0x0000000728007c0c */ /* 0x040fe2000bf61270 */
[----:B------:R-:W-:Y:S01]  /*ab20*/  UIADD3 UR4, UPT, UPT, UR8, -UR5, URZ ;  /* 0x8000000508047290 */ /* 0x000fe2000fffe0ff */
[----:B------:R-:W-:Y:S01]  /*ab30*/  ISETP.LT.AND P2, PT, R40, UR9, PT ;  /* 0x0000000928007c0c */ /* 0x000fe2000bf41270 */
[----:B------:R-:W1:Y:S01]  /*ab40*/  LDCU UR7, c[0x0][0x624] ;  /* 0x0000c480ff0777ac */ /* 0x000e620008000800 */
[----:B------:R-:W-:-:S02]  /*ab50*/  MOV R0, 0xff800000 ;  /* 0xff80000000007802 */ /* 0x000fc40000000f00 */
[----:B------:R-:W-:Y:S01]  /*ab60*/  IADD3.X R6, PT, PT, R6, UR12, RZ, P1, P0 ;  /* 0x0000000c06067c10 */ /* 0x000fe20008fe04ff */
[----:B-----5:R-:W-:Y:S01]  /*ab70*/  USHF.R.U32.HI UR4, URZ, UR28, UR4 ;  /* 0x0000001cff047299 */ /* 0x020fe20008011604 */
[C---:B------:R-:W-:Y:S01]  /*ab80*/  LEA R4, P0, R5.reuse, UR14, 0x2 ;  /* 0x0000000e05047c11 */ /* 0x040fe2000f8010ff */
[----:B------:R-:W5:Y:S03]  /*ab90*/  LDCU.U8 UR28, c[0x0][0x621] ;  /* 0x0000c420ff1c77ac */ /* 0x000f660008000000 */
[----:B------:R-:W-:Y:S01]  /*aba0*/  LEA.HI.X R5, R5, UR15, R6, 0x2, P0 ;  /* 0x0000000f05057c11 */ /* 0x000fe200080f1406 */
[----:B------:R-:W3:Y:S01]  /*abb0*/  LDCU UR13, c[0x0][0x60c] ;  /* 0x0000c180ff0d77ac */ /* 0x000ee20008000800 */
[----:B------:R-:W-:Y:S01]  /*abc0*/  UIADD3 UR4, UPT, UPT, UR5, UR4, URZ ;  /* 0x0000000405047290 */ /* 0x000fe2000fffe0ff */
[----:B----4-:R-:W3:Y:S01]  /*abd0*/  @P5 MUFU.LG2 R8, R3 ;  /* 0x0000000300085308 */ /* 0x010ee20000000c00 */
[----:B--2---:R-:W-:Y:S01]  /*abe0*/  @P4 FFMA R9, R42, R17, R18 ;  /* 0x000000112a094223 */ /* 0x004fe20000000012 */
[----:B-1----:R1:W-:Y:S01]  /*abf0*/  SYNCS.ARRIVE.TRANS64.ART0 RZ, [UR6+0xd8], R43 ;  /* 0x0000d82bffff79a7 */ /* 0x0023e20008500006 */
[----:B------:R-:W-:-:S02]  /*ac00*/  UISETP.GE.AND UP0, UPT, UR17, UR7, UPT ;  /* 0x000000071100728c */ /* 0x000fc4000bf06270 */
[----:B-----5:R-:W-:Y:S01]  /*ac10*/  USHF.R.U32.HI UR16, URZ, UR28, UR4 ;  /* 0x0000001cff107299 */ /* 0x020fe20008011604 */
[----:B------:R1:W-:Y:S03]  /*ac20*/  SYNCS.ARRIVE.TRANS64.ART0 RZ, [UR6+0x148], R43 ;  /* 0x0001482bffff79a7 */ /* 0x0003e60008500006 */
[----:B------:R-:W-:Y:S01]  /*ac30*/  UIADD3 UR4, UPT, UPT, -UR16, URZ, URZ ;  /* 0x000000ff10047290 */ /* 0x000fe2000fffe1ff */
[----:B---3--:R-:W-:Y:S01]  /*ac40*/  @P5 FFMA R7, R36, R16, R8 ;  /* 0x0000001024075223 */ /* 0x008fe20000000008 */
[----:B------:R-:W-:Y:S01]  /*ac50*/  MOV R3, 0xff800000 ;  /* 0xff80000000037802 */ /* 0x000fe20000000f00 */
[----:B------:R-:W-:Y:S01]  /*ac60*/  @P4 FMUL R3, R9, 0.69314718246459960938 ;  /* 0x3f31721809034820 */ /* 0x000fe20000400000 */
[----:B------:R-:W-:Y:S01]  /*ac70*/  UIMAD UR12, UR18, UR4, UR8 ;  /* 0x00000004120c72a4 */ /* 0x000fe2000f8e0208 */
[----:B------:R-:W-:Y:S01]  /*ac80*/  @P5 FMUL R0, R7, 0.69314718246459960938 ;  /* 0x3f31721807005820 */ /* 0x000fe20000400000 */
[----:B------:R-:W-:-:S02]  /*ac90*/  UIADD3 UR4, UPT, UPT, -UR8, URZ, URZ ;  /* 0x000000ff08047290 */ /* 0x000fc4000fffe1ff */
[----:B------:R1:W-:Y:S02]  /*aca0*/  @P3 STG.E desc[UR26][R4.64], R3 ;  /* 0x0000000304003986 */ /* 0x0003e4000c10191a */
[----:B------:R-:W-:Y:S02]  /*acb0*/  UIMAD UR13, UR13, UR4, UR17 ;  /* 0x000000040d0d72a4 */ /* 0x000fe4000f8e0211 */
[----:B------:R1:W-:Y:S01]  /*acc0*/  @P2 STG.E desc[UR26][R4.64+0x200], R0 ;  /* 0x0002000004002986 */ /* 0x0003e2000c10191a */
[----:B------:R-:W-:Y:S09]  /*acd0*/  BRA.U !UP0, `(.L_x_65) ;  /* 0xffffffe9081c7547 */ /* 0x000ff2000b83ffff */
.L_x_56:
[----:B------:R-:W-:-:S06]  /*ace0*/  USHF.L.U32 UR4, UR20, 0x1f, URZ ;  /* 0x0000001f14047899 */ /* 0x000fcc00080006ff */
[----:B-1----:R-:W-:-:S04]  /*acf0*/  MOV R0, UR4 ;  /* 0x0000000400007c02 */ /* 0x002fc80008000f00 */
[----:B------:R-:W1:Y:S02]  /*ad00*/  SYNCS.PHASECHK.TRANS64.TRYWAIT P0, [UR6+0x158], R0 ;  /* 0x00015800ff0075a7 */ /* 0x000e640008001106 */
[----:B-1----:R-:W-:Y:S05]  /*ad10*/  @!P0 BRA `(.L_x_66) ;  /* 0x0000001000488947 */ /* 0x002fea0003800000 */
.L_x_136:
[----:B------:R-:W-:Y:S06]  /*ad20*/  BAR.ARV 0x2, 0x1a0 ;  /* 0x0086800000007b1d */ /* 0x000fec0000002000 */
[----:B------:R-:W-:Y:S05]  /*ad30*/  EXIT ;  /* 0x000000000000794d */ /* 0x000fea0003800000 */
.L_x_3:
[----:B------:R-:W-:Y:S02]  /*ad40*/  MOV R3, UR7 ;  /* 0x0000000700037c02 */ /* 0x000fe40008000f00 */
[-C--:B------:R-:W-:Y:S02]  /*ad50*/  MOV R4, R0.reuse ;  /* 0x0000000000047202 */ /* 0x080fe40000000f00 */
[----:B------:R-:W-:-:S07]  /*ad60*/  MOV R5, R0 ;  /* 0x0000000000057202 */ /* 0x000fce0000000f00 */
.L_x_67:
[----:B--2---:R2:W4:Y:S02]  /*ad70*/  SYNCS.PHASECHK.TRANS64.TRYWAIT P0, [R3+URZ+0x140], R5 ;  /* 0x00014005030075a7 */ /* 0x00452400080011ff */
[----:B----4-:R-:W-:Y:S05]  /*ad80*/  @!P0 NANOSLEEP.SYNCS 0x989680 ;  /* 0x009896800000895d */ /* 0x010fea0003900000 */
[----:B------:R-:W4:Y:S02]  /*ad90*/  @!P0 SYNCS.PHASECHK.TRANS64 P0, [R3+URZ+0x140], R5 ;  /* 0x00014005030085a7 */ /* 0x000f2400080010ff */
[----:B----4-:R-:W-:Y:S05]  /*ada0*/  @!P0 BRA `(.L_x_67) ;  /* 0xfffffffc00f08947 */ /* 0x010fea000383ffff */
[----:B------:R-:W-:Y:S05]  /*adb0*/  BRA `(.L_x_68) ;  /* 0xffffff5c00147947 */ /* 0x000fea000383ffff */
.L_x_4:
[----:B------:R-:W-:Y:S02]  /*adc0*/  MOV R3, UR7 ;  /* 0x0000000700037c02 */ /* 0x000fe40008000f00 */
[-C--:B------:R-:W-:Y:S02]  /*add0*/  MOV R4, R0.reuse ;  /* 0x0000000000047202 */ /* 0x080fe40000000f00 */
[----:B------:R-:W-:-:S07]  /*ade0*/  MOV R5, R0 ;  /* 0x0000000000057202 */ /* 0x000fce0000000f00 */
.L_x_69:
[----:B--2---:R2:W4:Y:S02]  /*adf0*/  SYNCS.PHASECHK.TRANS64.TRYWAIT P0, [R3+URZ+0x148], R5 ;  /* 0x00014805030075a7 */ /* 0x00452400080011ff */
[----:B----4-:R-:W-:Y:S05]  /*ae00*/  @!P0 NANOSLEEP.SYNCS 0x989680 ;  /* 0x009896800000895d */ /* 0x010fea0003900000 */
[----:B------:R-:W4:Y:S02]  /*ae10*/  @!P0 SYNCS.PHASECHK.TRANS64 P0, [R3+URZ+0x148], R5 ;  /* 0x00014805030085a7 */ /* 0x000f2400080010ff */
[----:B----4-:R-:W-:Y:S05]  /*ae20*/  @!P0 BRA `(.L_x_69) ;  /* 0xfffffffc00f08947 */ /* 0x010fea000383ffff */
[----:B------:R-:W-:Y:S05]  /*ae30*/  BRA `(.L_x_70) ;  /* 0xffffff5c00047947 */ /* 0x000fea000383ffff */
.L_x_11:
[----:B------:R-:W-:Y:S02]  /*ae40*/  MOV R2, UR14 ;  /* 0x0000000e00027c02 */ /* 0x000fe40008000f00 */
[----:B------:R-:W-:Y:S02]  /*ae50*/  MOV R3, UR14 ;  /* 0x0000000e00037c02 */ /* 0x000fe40008000f00 */
[----:B------:R-:W-:-:S07]  /*ae60*/  MOV R0, UR15 ;  /* 0x0000000f00007c02 */ /* 0x000fce0008000f00 */
.L_x_71:
[----:B-1----:R1:W2:Y:S02]  /*ae70*/  SYNCS.PHASECHK.TRANS64.TRYWAIT P0, [R0+URZ], R3 ;  /* 0x00000003000075a7 */ /* 0x0022a400080011ff */
[----:B--2---:R-:W-:Y:S05]  /*ae80*/  @!P0 NANOSLEEP.SYNCS 0x989680 ;  /* 0x009896800000895d */ /* 0x004fea0003900000 */
[----:B------:R-:W2:Y:S02]  /*ae90*/  @!P0 SYNCS.PHASECHK.TRANS64 P0, [R0+URZ], R3 ;  /* 0x00000003000085a7 */ /* 0x000ea400080010ff */
[----:B--2---:R-:W-:Y:S05]  /*aea0*/  @!P0 BRA `(.L_x_71) ;  /* 0xfffffffc00f08947 */ /* 0x004fea000383ffff */
[----:B------:R-:W-:Y:S05]  /*aeb0*/  BRA `(.L_x_72) ;  /* 0xffffff6400647947 */ /* 0x000fea000383ffff */
.L_x_12:
[----:B------:R-:W-:Y:S02]  /*aec0*/  MOV R2, UR4 ;  /* 0x0000000400027c02 */ /* 0x000fe40008000f00 */
[----:B------:R-:W-:Y:S02]  /*aed0*/  MOV R3, UR4 ;  /* 0x0000000400037c02 */ /* 0x000fe40008000f00 */
[----:B------:R-:W-:-:S07]  /*aee0*/  MOV R0, UR21 ;  /* 0x0000001500007c02 */ /* 0x000fce0008000f00 */
.L_x_73:
[----:B-1----:R1:W2:Y:S02]  /*aef0*/  SYNCS.PHASECHK.TRANS64.TRYWAIT P0, [R0+URZ+0x20], R3 ;  /* 0x00002003000075a7 */ /* 0x0022a400080011ff */
[----:B--2---:R-:W-:Y:S05]  /*af00*/  @!P0 NANOSLEEP.SYNCS 0x989680 ;  /* 0x009896800000895d */ /* 0x004fea0003900000 */
[----:B------:R-:W2:Y:S02]  /*af10*/  @!P0 SYNCS.PHASECHK.TRANS64 P0, [R0+URZ+0x20], R3 ;  /* 0x00002003000085a7 */ /* 0x000ea400080010ff */
[----:B--2---:R-:W-:Y:S05]  /*af20*/  @!P0 BRA `(.L_x_73) ;  /* 0xfffffffc00f08947 */ /* 0x004fea000383ffff */
[----:B------:R-:W-:Y:S05]  /*af30*/  BRA `(.L_x_74) ;  /* 0xffffff6400587947 */ /* 0x000fea000383ffff */
.L_x_13:
[----:B------:R-:W-:Y:S02]  /*af40*/  MOV R2, UR14 ;  /* 0x0000000e00027c02 */ /* 0x000fe40008000f00 */
[----:B------:R-:W-:Y:S02]  /*af50*/  MOV R3, UR14 ;  /* 0x0000000e00037c02 */ /* 0x000fe40008000f00 */
[----:B------:R-:W-:-:S07]  /*af60*/  MOV R0, UR15 ;  /* 0x0000000f00007c02 */ /* 0x000fce0008000f00 */
.L_x_75:
[----:B-1----:R1:W2:Y:S02]  /*af70*/  SYNCS.PHASECHK.TRANS64.TRYWAIT P0, [R0+URZ+0x8], R3 ;  /* 0x00000803000075a7 */ /* 0x0022a400080011ff */
[----:B--2---:R-:W-:Y:S05]  /*af80*/  @!P0 NANOSLEEP.SYNCS 0x989680 ;  /* 0x009896800000895d */ /* 0x004fea0003900000 */
[----:B------:R-:W2:Y:S02]  /*af90*/  @!P0 SYNCS.PHASECHK.TRANS64 P0, [R0+URZ+0x8], R3 ;  /* 0x00000803000085a7 */ /* 0x000ea400080010ff */
[----:B--2---:R-:W-:Y:S05]  /*afa0*/  @!P0 BRA `(.L_x_75) ;  /* 0xfffffffc00f08947 */ /* 0x004fea000383ffff */
[----:B------:R-:W-:Y:S05]  /*afb0*/  BRA `(.L_x_76) ;  /* 0xffffff6400d87947 */ /* 0x000fea000383ffff */
.L_x_15:
[----:B------:R-:W-:Y:S02]  /*afc0*/  MOV R2, UR4 ;  /* 0x0000000400027c02 */ /* 0x000fe40008000f00 */
[----:B------:R-:W-:Y:S02]  /*afd0*/  MOV R3, UR4 ;  /* 0x0000000400037c02 */ /* 0x000fe40008000f00 */
[----:B------:R-:W-:Y:S07]  /*afe0*/  MOV R0, UR37 ;  /* 0x0000002500007c02 */ /* 0x000fee0008000f00 */
.L_x_77:
[----:B-1----:R1:W3:Y:S02]  /*aff0*/  SYNCS.PHASECHK.TRANS64.TRYWAIT P0, [R0+URZ], R3 ;  /* 0x00000003000075a7 */ /* 0x0022e400080011ff */
[----:B---3--:R-:W-:Y:S05]  /*b000*/  @!P0 NANOSLEEP.SYNCS 0x989680 ;  /* 0x009896800000895d */ /* 0x008fea0003900000 */
[----:B------:R-:W3:Y:S02]  /*b010*/  @!P0 SYNCS.PHASECHK.TRANS64 P0, [R0+URZ], R3 ;  /* 0x00000003000085a7 */ /* 0x000ee400080010ff */
[----:B---3--:R-:W-:Y:S05]  /*b020*/  @!P0 BRA `(.L_x_77) ;  /* 0xfffffffc00f08947 */ /* 0x008fea000383ffff */
[----:B------:R-:W-:Y:S05]  /*b030*/  BRA `(.L_x_78) ;  /* 0xffffff68006c7947 */ /* 0x000fea000383ffff */
.L_x_16:
[----:B------:R-:W-:Y:S02]  /*b040*/  MOV R2, UR14 ;  /* 0x0000000e00027c02 */ /* 0x000fe40008000f00 */
[----:B------:R-:W-:Y:S02]  /*b050*/  MOV R3, UR14 ;  /* 0x0000000e00037c02 */ /* 0x000fe40008000f00 */
[----:B------:R-:W-:Y:S07]  /*b060*/  MOV R0, UR15 ;  /* 0x0000000f00007c02 */ /* 0x000fee0008000f00 */
.L_x_79:
[----:B-1----:R1:W3:Y:S02]  /*b070*/  SYNCS.PHASECHK.TRANS64.TRYWAIT P0, [R0+URZ+0xd0], R3 ;  /* 0x0000d003000075a7 */ /* 0x0022e400080011ff */
[----:B---3--:R-:W-:Y:S05]  /*b080*/  @!P0 NANOSLEEP.SYNCS 0x989680 ;  /* 0x009896800000895d */ /* 0x008fea0003900000 */
[----:B------:R-:W3:Y:S02]  /*b090*/  @!P0 SYNCS.PHASECHK.TRANS64 P0, [R0+URZ+0xd0], R3 ;  /* 0x0000d003000085a7 */ /* 0x000ee400080010ff */
[----:B---3--:R-:W-:Y:S05]  /*b0a0*/  @!P0 BRA `(.L_x_79) ;  /* 0xfffffffc00f08947 */ /* 0x008fea000383ffff */
[----:B------:R-:W-:Y:S05]  /*b0b0*/  BRA `(.L_x_80) ;  /* 0xffffff6800747947 */ /* 0x000fea000383ffff */
.L_x_17:
[----:B------:R-:W-:Y:S02]  /*b0c0*/  MOV R2, UR14 ;  /* 0x0000000e00027c02 */ /* 0x000fe40008000f00 */
[----:B------:R-:W-:Y:S02]  /*b0d0*/  MOV R3, UR14 ;  /* 0x0000000e00037c02 */ /* 0x000fe40008000f00 */
[----:B------:R-:W-:Y:S07]  /*b0e0*/  MOV R0, UR15 ;  /* 0x0000000f00007c02 */ /* 0x000fee0008000f00 */
.L_x_81:
[----:B-1----:R1:W2:Y:S02]  /*b0f0*/  SYNCS.PHASECHK.TRANS64.TRYWAIT P0, [R0+URZ+0xe0], R3 ;  /* 0x0000e003000075a7 */ /* 0x0022a400080011ff */
[----:B--2---:R-:W-:Y:S05]  /*b100*/  @!P0 NANOSLEEP.SYNCS 0x989680 ;  /* 0x009896800000895d */ /* 0x004fea0003900000 */
[----:B------:R-:W2:Y:S02]  /*b110*/  @!P0 SYNCS.PHASECHK.TRANS64 P0, [R0+URZ+0xe0], R3 ;  /* 0x0000e003000085a7 */ /* 0x000ea400080010ff */
[----:B--2---:R-:W-:Y:S05]  /*b120*/  @!P0 BRA `(.L_x_81) ;  /* 0xfffffffc00f08947 */ /* 0x004fea000383ffff */
[----:B------:R-:W-:Y:S05]  /*b130*/  BRA `(.L_x_82) ;  /* 0xffffff6c00007947 */ /* 0x000fea000383ffff */
.L_x_18:
[----:B------:R-:W-:Y:S02]  /*b140*/  MOV R2, UR4 ;  /* 0x0000000400027c02 */ /* 0x000fe40008000f00 */
[----:B------:R-:W-:Y:S02]  /*b150*/  MOV R3, UR4 ;  /* 0x0000000400037c02 */ /* 0x000fe40008000f00 */
[----:B------:R-:W-:Y:S07]  /*b160*/  MOV R0, UR33 ;  /* 0x0000002100007c02 */ /* 0x000fee0008000f00 */
.L_x_83:
[----:B-1----:R1:W2:Y:S02]  /*b170*/  SYNCS.PHASECHK.TRANS64.TRYWAIT P0, [R0+URZ], R3 ;  /* 0x00000003000075a7 */ /* 0x0022a400080011ff */
[----:B--2---:R-:W-:Y:S05]  /*b180*/  @!P0 NANOSLEEP.SYNCS 0x989680 ;  /* 0x009896800000895d */ /* 0x004fea0003900000 */
[----:B------:R-:W2:Y:S02]  /*b190*/  @!P0 SYNCS.PHASECHK.TRANS64 P0, [R0+URZ], R3 ;  /* 0x00000003000085a7 */ /* 0x000ea400080010ff */
[----:B--2---:R-:W-:Y:S05]  /*b1a0*/  @!P0 BRA `(.L_x_83) ;  /* 0xfffffffc00f08947 */ /* 0x004fea000383ffff */
[----:B------:R-:W-:Y:S05]  /*b1b0*/  BRA `(.L_x_84) ;  /* 0xffffff6c004c7947 */ /* 0x000fea000383ffff */
.L_x_19:
[----:B------:R-:W-:Y:S02]  /*b1c0*/  MOV R2, UR14 ;  /* 0x0000000e00027c02 */ /* 0x000fe40008000f00 */
[----:B------:R-:W-:Y:S02]  /*b1d0*/  MOV R3, UR14 ;  /* 0x0000000e00037c02 */ /* 0x000fe40008000f00 */
[----:B------:R-:W-:Y:S07]  /*b1e0*/  MOV R0, UR15 ;  /* 0x0000000f00007c02 */ /* 0x000fee0008000f00 */
.L_x_85:
[----:B-1----:R1:W2:Y:S02]  /*b1f0*/  SYNCS.PHASECHK.TRANS64.TRYWAIT P0, [R0+URZ+0xd8], R3 ;  /* 0x0000d803000075a7 */ /* 0x0022a400080011ff */
[----:B--2---:R-:W-:Y:S05]  /*b200*/  @!P0 NANOSLEEP.SYNCS 0x989680 ;  /* 0x009896800000895d */ /* 0x004fea0003900000 */
[----:B------:R-:W2:Y:S02]  /*b210*/  @!P0 SYNCS.PHASECHK.TRANS64 P0, [R0+URZ+0xd8], R3 ;  /* 0x0000d803000085a7 */ /* 0x000ea400080010ff */
[----:B--2---:R-:W-:Y:S05]  /*b220*/  @!P0 BRA `(.L_x_85) ;  /* 0xfffffffc00f08947 */ /* 0x004fea000383ffff */
[----:B------:R-:W-:Y:S05]  /*b230*/  BRA `(.L_x_86) ;  /* 0xffffff6c00e87947 */ /* 0x000fea000383ffff */
.L_x_20:
[----:B------:R-:W-:Y:S02]  /*b240*/  MOV R2, UR14 ;  /* 0x0000000e00027c02 */ /* 0x000fe40008000f00 */
[----:B------:R-:W-:Y:S02]  /*b250*/  MOV R3, UR14 ;  /* 0x0000000e00037c02 */ /* 0x000fe40008000f00 */
[----:B------:R-:W-:Y:S07]  /*b260*/  MOV R0, UR15 ;  /* 0x0000000f00007c02 */ /* 0x000fee0008000f00 */
.L_x_87:
[----:B-1----:R1:W2:Y:S02]  /*b270*/  SYNCS.PHASECHK.TRANS64.TRYWAIT P0, [R0+URZ+0xe8], R3 ;  /* 0x0000e803000075a7 */ /* 0x0022a400080011ff */
[----:B--2---:R-:W-:Y:S05]  /*b280*/  @!P0 NANOSLEEP.SYNCS 0x989680 ;  /* 0x009896800000895d */ /* 0x004fea0003900000 */
[----:B------:R-:W2:Y:S02]  /*b290*/  @!P0 SYNCS.PHASECHK.TRANS64 P0, [R0+URZ+0xe8], R3 ;  /* 0x0000e803000085a7 */ /* 0x000ea400080010ff */
[----:B--2---:R-:W-:Y:S05]  /*b2a0*/  @!P0 BRA `(.L_x_87) ;  /* 0xfffffffc00f08947 */ /* 0x004fea000383ffff */
[----:B------:R-:W-:Y:S05]  /*b2b0*/  BRA `(.L_x_88) ;  /* 0xffffff7000387947 */ /* 0x000fea000383ffff */
.L_x_22:
[----:B------:R-:W-:Y:S02]  /*b2c0*/  MOV R2, UR4 ;  /* 0x0000000400027c02 */ /* 0x000fe40008000f00 */
[----:B------:R-:W-:Y:S02]  /*b2d0*/  MOV R3, UR4 ;  /* 0x0000000400037c02 */ /* 0x000fe40008000f00 */
[----:B------:R-:W-:-:S07]  /*b2e0*/  MOV R0, UR14 ;  /* 0x0000000e00007c02 */ /* 0x000fce0008000f00 */
.L_x_89:
[----:B-1----:R1:W2:Y:S02]  /*b2f0*/  SYNCS.PHASECHK.TRANS64.TRYWAIT P0, [R0+URZ+0x20], R3 ;  /* 0x00002003000075a7 */ /* 0x0022a400080011ff */
[----:B--2---:R-:W-:Y:S05]  /*b300*/  @!P0 NANOSLEEP.SYNCS 0x989680 ;  /* 0x009896800000895d */ /* 0x004fea0003900000 */
[----:B------:R-:W2:Y:S02]  /*b310*/  @!P0 SYNCS.PHASECHK.TRANS64 P0, [R0+URZ+0x20], R3 ;  /* 0x00002003000085a7 */ /* 0x000ea400080010ff */
[----:B--2---:R-:W-:Y:S05]  /*b320*/  @!P0 BRA `(.L_x_89) ;  /* 0xfffffffc00f08947 */ /* 0x004fea000383ffff */
[----:B------:R-:W-:Y:S05]  /*b330*/  BRA `(.L_x_90) ;  /* 0xffffff7000b47947 */ /* 0x000fea000383ffff */
.L_x_23:
[----:B------:R-:W-:Y:S02]  /*b340*/  MOV R2, UR4 ;  /* 0x0000000400027c02 */ /* 0x000fe40008000f00 */
[----:B------:R-:W-:Y:S02]  /*b350*/  MOV R3, UR4 ;  /* 0x0000000400037c02 */ /* 0x000fe40008000f00 */
[----:B------:R-:W-:-:S07]  /*b360*/  MOV R0, UR15 ;  /* 0x0000000f00007c02 */ /* 0x000fce0008000f00 */
.L_x_91:
[----:B-1----:R1:W2:Y:S02]  /*b370*/  SYNCS.PHASECHK.TRANS64.TRYWAIT P0, [R0+URZ+0xd0], R3 ;  /* 0x0000d003000075a7 */ /* 0x0022a400080011ff */
[----:B--2---:R-:W-:Y:S05]  /*b380*/  @!P0 NANOSLEEP.SYNCS 0x989680 ;  /* 0x009896800000895d */ /* 0x004fea0003900000 */
[----:B------:R-:W2:Y:S02]  /*b390*/  @!P0 SYNCS.PHASECHK.TRANS64 P0, [R0+URZ+0xd0], R3 ;  /* 0x0000d003000085a7 */ /* 0x000ea400080010ff */
[----:B--2---:R-:W-:Y:S05]  /*b3a0*/  @!P0 BRA `(.L_x_91) ;  /* 0xfffffffc00f08947 */ /* 0x004fea000383ffff */
[----:B------:R-:W-:Y:S05]  /*b3b0*/  BRA `(.L_x_92) ;  /* 0xffffff7000bc7947 */ /* 0x000fea000383ffff */
.L_x_24:
[----:B------:R-:W-:Y:S02]  /*b3c0*/  MOV R2, UR4 ;  /* 0x0000000400027c02 */ /* 0x000fe40008000f00 */
[----:B------:R-:W-:Y:S02]  /*b3d0*/  MOV R3, UR4 ;  /* 0x0000000400037c02 */ /* 0x000fe40008000f00 */
[----:B------:R-:W-:-:S07]  /*b3e0*/  MOV R0, UR15 ;  /* 0x0000000f00007c02 */ /* 0x000fce0008000f00 */
.L_x_93:
[----:B-1----:R1:W2:Y:S02]  /*b3f0*/  SYNCS.PHASECHK.TRANS64.TRYWAIT P0, [R0+URZ+0xe0], R3 ;  /* 0x0000e003000075a7 */ /* 0x0022a400080011ff */
[----:B--2---:R-:W-:Y:S05]  /*b400*/  @!P0 NANOSLEEP.SYNCS 0x989680 ;  /* 0x009896800000895d */ /* 0x004fea0003900000 */
[----:B------:R-:W2:Y:S02]  /*b410*/  @!P0 SYNCS.PHASECHK.TRANS64 P0, [R0+URZ+0xe0], R3 ;  /* 0x0000e003000085a7 */ /* 0x000ea400080010ff */
[----:B--2---:R-:W-:Y:S05]  /*b420*/  @!P0 BRA `(.L_x_93) ;  /* 0xfffffffc00f08947 */ /* 0x004fea000383ffff */
[----:B------:R-:W-:Y:S05]  /*b430*/  BRA `(.L_x_94) ;  /* 0xffffff7400487947 */ /* 0x000fea000383ffff */
.L_x_25:
[----:B------:R-:W-:Y:S02]  /*b440*/  MOV R2, UR4 ;  /* 0x0000000400027c02 */ /* 0x000fe40008000f00 */
[----:B------:R-:W-:Y:S02]  /*b450*/  MOV R3, UR4 ;  /* 0x0000000400037c02 */ /* 0x000fe40008000f00 */
[----:B------:R-:W-:-:S07]  /*b460*/  MOV R0, UR15 ;  /* 0x0000000f00007c02 */ /* 0x000fce0008000f00 */
.L_x_95:
[----:B-1----:R1:W2:Y:S02]  /*b470*/  SYNCS.PHASECHK.TRANS64.TRYWAIT P0, [R0+URZ+0xd8], R3 ;  /* 0x0000d803000075a7 */ /* 0x0022a400080011ff */
[----:B--2---:R-:W-:Y:S05]  /*b480*/  @!P0 NANOSLEEP.SYNCS 0x989680 ;  /* 0x009896800000895d */ /* 0x004fea0003900000 */
[----:B------:R-:W2:Y:S02]  /*b490*/  @!P0 SYNCS.PHASECHK.TRANS64 P0, [R0+URZ+0xd8], R3 ;  /* 0x0000d803000085a7 */ /* 0x000ea400080010ff */
[----:B--2---:R-:W-:Y:S05]  /*b4a0*/  @!P0 BRA `(.L_x_95) ;  /* 0xfffffffc00f08947 */ /* 0x004fea000383ffff */
[----:B------:R-:W-:Y:S05]  /*b4b0*/  BRA `(.L_x_96) ;  /* 0xffffff74007c7947 */ /* 0x000fea000383ffff */
.L_x_26:
[----:B------:R-:W-:Y:S02]  /*b4c0*/  MOV R2, UR4 ;  /* 0x0000000400027c02 */ /* 0x000fe40008000f00 */
[----:B------:R-:W-:Y:S02]  /*b4d0*/  MOV R3, UR4 ;  /* 0x0000000400037c02 */ /* 0x000fe40008000f00 */
[----:B------:R-:W-:-:S07]  /*b4e0*/  MOV R0, UR15 ;  /* 0x0000000f00007c02 */ /* 0x000fce0008000f00 */
.L_x_97:
[----:B-1----:R1:W2:Y:S02]  /*b4f0*/  SYNCS.PHASECHK.TRANS64.TRYWAIT P0, [R0+URZ+0xe8], R3 ;  /* 0x0000e803000075a7 */ /* 0x0022a400080011ff */
[----:B--2---:R-:W-:Y:S05]  /*b500*/  @!P0 NANOSLEEP.SYNCS 0x989680 ;  /* 0x009896800000895d */ /* 0x004fea0003900000 */
[----:B------:R-:W2:Y:S02]  /*b510*/  @!P0 SYNCS.PHASECHK.TRANS64 P0, [R0+URZ+0xe8], R3 ;  /* 0x0000e803000085a7 */ /* 0x000ea400080010ff */
[----:B--2---:R-:W-:Y:S05]  /*b520*/  @!P0 BRA `(.L_x_97) ;  /* 0xfffffffc00f08947 */ /* 0x004fea000383ffff */
[----:B------:R-:W-:Y:S05]  /*b530*/  BRA `(.L_x_98) ;  /* 0xffffff7400d87947 */ /* 0x000fea000383ffff */
.L_x_34:
[----:B------:R-:W-:Y:S02]  /*b540*/  MOV R2, UR5 ;  /* 0x0000000500027c02 */ /* 0x000fe40008000f00 */
[----:B------:R-:W-:Y:S02]  /*b550*/  MOV R3, UR5 ;  /* 0x0000000500037c02 */ /* 0x000fe40008000f00 */
[----:B------:R-:W-:-:S07]  /*b560*/  MOV R0, UR4 ;  /* 0x0000000400007c02 */ /* 0x000fce0008000f00 */
.L_x_99:
[----:B--2---:R2:W3:Y:S02]  /*b570*/  SYNCS.PHASECHK.TRANS64.TRYWAIT P0, [R0+URZ+0x70], R3 ;  /* 0x00007003000075a7 */ /* 0x0044e400080011ff */
[----:B---3--:R-:W-:Y:S05]  /*b580*/  @!P0 NANOSLEEP.SYNCS 0x989680 ;  /* 0x009896800000895d */ /* 0x008fea0003900000 */
[----:B------:R-:W3:Y:S02]  /*b590*/  @!P0 SYNCS.PHASECHK.TRANS64 P0, [R0+URZ+0x70], R3 ;  /* 0x00007003000085a7 */ /* 0x000ee400080010ff */
[----:B---3--:R-:W-:Y:S05]  /*b5a0*/  @!P0 BRA `(.L_x_99) ;  /* 0xfffffffc00f08947 */ /* 0x008fea000383ffff */
[----:B------:R-:W-:Y:S05]  /*b5b0*/  BRA `(.L_x_100) ;  /* 0xffffff80001c7947 */ /* 0x000fea000383ffff */
.L_x_35:
[----:B------:R-:W-:Y:S02]  /*b5c0*/  MOV R2, UR5 ;  /* 0x0000000500027c02 */ /* 0x000fe40008000f00 */
[----:B------:R-:W-:Y:S02]  /*b5d0*/  MOV R3, UR5 ;  /* 0x0000000500037c02 */ /* 0x000fe40008000f00 */
[----:B------:R-:W-:-:S07]  /*b5e0*/  MOV R0, UR25 ;  /* 0x0000001900007c02 */ /* 0x000fce0008000f00 */
.L_x_101:
[----:B-1----:R1:W2:Y:S02]  /*b5f0*/  SYNCS.PHASECHK.TRANS64.TRYWAIT P0, [R0+URZ+0x10], R3 ;  /* 0x00001003000075a7 */ /* 0x0022a400080011ff */
[----:B--2---:R-:W-:Y:S05]  /*b600*/  @!P0 NANOSLEEP.SYNCS 0x989680 ;  /* 0x009896800000895d */ /* 0x004fea0003900000 */
[----:B------:R-:W2:Y:S02]  /*b610*/  @!P0 SYNCS.PHASECHK.TRANS64 P0, [R0+URZ+0x10], R3 ;  /* 0x00001003000085a7 */ /* 0x000ea400080010ff */
[----:B--2---:R-:W-:Y:S05]  /*b620*/  @!P0 BRA `(.L_x_101) ;  /* 0xfffffffc00f08947 */ /* 0x004fea000383ffff */
[----:B------:R-:W-:Y:S05]  /*b630*/  BRA `(.L_x_102) ;  /* 0xffffff8000347947 */ /* 0x000fea000383ffff */
.L_x_36:
[----:B------:R-:W-:Y:S02]  /*b640*/  MOV R2, UR5 ;  /* 0x0000000500027c02 */ /* 0x000fe40008000f00 */
[----:B------:R-:W-:Y:S02]  /*b650*/  MOV R3, UR5 ;  /* 0x0000000500037c02 */ /* 0x000fe40008000f00 */
[----:B------:R-:W-:-:S07]  /*b660*/  MOV R0, UR25 ;  /* 0x0000001900007c02 */ /* 0x000fce0008000f00 */
.L_x_103:
[----:B-1----:R1:W2:Y:S02]  /*b670*/  SYNCS.PHASECHK.TRANS64.TRYWAIT P0, [R0+URZ+0x18], R3 ;  /* 0x00001803000075a7 */ /* 0x0022a400080011ff */
[----:B--2---:R-:W-:Y:S05]  /*b680*/  @!P0 NANOSLEEP.SYNCS 0x989680 ;  /* 0x009896800000895d */ /* 0x004fea0003900000 */
[----:B------:R-:W2:Y:S02]  /*b690*/  @!P0 SYNCS.PHASECHK.TRANS64 P0, [R0+URZ+0x18], R3 ;  /* 0x00001803000085a7 */ /* 0x000ea400080010ff */
[----:B--2---:R-:W-:Y:S05]  /*b6a0*/  @!P0 BRA `(.L_x_103) ;  /* 0xfffffffc00f08947 */ /* 0x004fea000383ffff */
[----:B------:R-:W-:Y:S05]  /*b6b0*/  BRA `(.L_x_104) ;  /* 0xffffff8000587947 */ /* 0x000fea000383ffff */
.L_x_37:
[----:B------:R-:W-:Y:S02]  /*b6c0*/  MOV R2, UR7 ;  /* 0x0000000700027c02 */ /* 0x000fe40008000f00 */
[----:B------:R-:W-:Y:S02]  /*b6d0*/  MOV R3, UR7 ;  /* 0x0000000700037c02 */ /* 0x000fe40008000f00 */
[----:B------:R-:W-:-:S07]  /*b6e0*/  MOV R0, UR6 ;  /* 0x0000000600007c02 */ /* 0x000fce0008000f00 */
.L_x_105:
[----:B-1----:R1:W2:Y:S02]  /*b6f0*/  SYNCS.PHASECHK.TRANS64.TRYWAIT P0, [R0+URZ+0x70], R3 ;  /* 0x00007003000075a7 */ /* 0x0022a400080011ff */
[----:B--2---:R-:W-:Y:S05]  /*b700*/  @!P0 NANOSLEEP.SYNCS 0x989680 ;  /* 0x009896800000895d */ /* 0x004fea0003900000 */
[----:B------:R-:W2:Y:S02]  /*b710*/  @!P0 SYNCS.PHASECHK.TRANS64 P0, [R0+URZ+0x70], R3 ;  /* 0x00007003000085a7 */ /* 0x000ea400080010ff */
[----:B--2---:R-:W-:Y:S05]  /*b720*/  @!P0 BRA `(.L_x_105) ;  /* 0xfffffffc00f08947 */ /* 0x004fea000383ffff */
[----:B------:R-:W-:Y:S05]  /*b730*/  BRA `(.L_x_106) ;  /* 0xffffff8000887947 */ /* 0x000fea000383ffff */
.L_x_39:
[----:B------:R-:W-:Y:S02]  /*b740*/  MOV R2, UR4 ;  /* 0x0000000400027c02 */ /* 0x000fe40008000f00 */
[----:B------:R-:W-:Y:S02]  /*b750*/  MOV R3, UR4 ;  /* 0x0000000400037c02 */ /* 0x000fe40008000f00 */
[----:B------:R-:W-:-:S07]  /*b760*/  MOV R0, UR5 ;  /* 0x0000000500007c02 */ /* 0x000fce0008000f00 */
.L_x_107:
[----:B-1----:R1:W2:Y:S02]  /*b770*/  SYNCS.PHASECHK.TRANS64.TRYWAIT P0, [R0+URZ+0x70], R3 ;  /* 0x00007003000075a7 */ /* 0x0022a400080011ff */
[----:B--2---:R-:W-:Y:S05]  /*b780*/  @!P0 NANOSLEEP.SYNCS 0x989680 ;  /* 0x009896800000895d */ /* 0x004fea0003900000 */
[----:B------:R-:W2:Y:S02]  /*b790*/  @!P0 SYNCS.PHASECHK.TRANS64 P0, [R0+URZ+0x70], R3 ;  /* 0x00007003000085a7 */ /* 0x000ea400080010ff */
[----:B--2---:R-:W-:Y:S05]  /*b7a0*/  @!P0 BRA `(.L_x_107) ;  /* 0xfffffffc00f08947 */ /* 0x004fea000383ffff */
[----:B------:R-:W-:Y:S05]  /*b7b0*/  BRA `(.L_x_108) ;  /* 0xffffff8400007947 */ /* 0x000fea000383ffff */
.L_x_40:
[----:B------:R-:W-:Y:S02]  /*b7c0*/  MOV R2, UR7 ;  /* 0x0000000700027c02 */ /* 0x000fe40008000f00 */
[----:B------:R-:W-:Y:S02]  /*b7d0*/  MOV R3, UR7 ;  /* 0x0000000700037c02 */ /* 0x000fe40008000f00 */
[----:B------:R-:W-:-:S07]  /*b7e0*/  MOV R0, UR6 ;  /* 0x0000000600007c02 */ /* 0x000fce0008000f00 */
.L_x_109:
[----:B-1----:R1:W2:Y:S02]  /*b7f0*/  SYNCS.PHASECHK.TRANS64.TRYWAIT P0, [R0+URZ+0x70], R3 ;  /* 0x00007003000075a7 */ /* 0x0022a400080011ff */
[----:B--2---:R-:W-:Y:S05]  /*b800*/  @!P0 NANOSLEEP.SYNCS 0x989680 ;  /* 0x009896800000895d */ /* 0x004fea0003900000 */
[----:B------:R-:W2:Y:S02]  /*b810*/  @!P0 SYNCS.PHASECHK.TRANS64 P0, [R0+URZ+0x70], R3 ;  /* 0x00007003000085a7 */ /* 0x000ea400080010ff */
[----:B--2---:R-:W-:Y:S05]  /*b820*/  @!P0 BRA `(.L_x_109) ;  /* 0xfffffffc00f08947 */ /* 0x004fea000383ffff */
[----:B------:R-:W-:Y:S05]  /*b830*/  BRA `(.L_x_110) ;  /* 0xffffff8400247947 */ /* 0x000fea000383ffff */
.L_x_43:
[----:B------:R-:W-:Y:S01]  /*b840*/  MOV R0, UR5 ;  /* 0x0000000500007c02 */ /* 0x000fe20008000f00 */
[----:B------:R-:W-:Y:S01]  /*b850*/  UMOV UR8, UR4 ;  /* 0x0000000400087c82 */ /* 0x000fe20008000000 */
[----:B------:R-:W-:-:S05]  /*b860*/  UMOV UR9, UR4 ;  /* 0x0000000400097c82 */ /* 0x000fca0008000000 */
.L_x_111:
[----:B------:R-:W-:Y:S02]  /*b870*/  MOV R2, UR8 ;  /* 0x0000000800027c02 */ /* 0x000fe40008000f00 */
[----:B-1----:R-:W-:-:S04]  /*b880*/  MOV R3, UR9 ;  /* 0x0000000900037c02 */ /* 0x002fc80008000f00 */
[----:B------:R1:W2:Y:S03]  /*b890*/  SYNCS.PHASECHK.TRANS64.TRYWAIT P0, [R0+URZ+0x70], R3 ;  /* 0x00007003000075a7 */ /* 0x0002a600080011ff */
[----:B--2---:R-:W-:Y:S05]  /*b8a0*/  @!P0 NANOSLEEP.SYNCS 0x989680 ;  /* 0x009896800000895d */ /* 0x004fea0003900000 */
[----:B------:R-:W2:Y:S02]  /*b8b0*/  @!P0 SYNCS.PHASECHK.TRANS64 P0, [R0+URZ+0x70], R3 ;  /* 0x00007003000085a7 */ /* 0x000ea400080010ff */
[----:B--2---:R-:W-:Y:S05]  /*b8c0*/  @!P0 BRA `(.L_x_111) ;  /* 0xfffffffc00e88947 */ /* 0x004fea000383ffff */
[----:B------:R-:W-:Y:S05]  /*b8d0*/  BRA `(.L_x_112) ;  /* 0xffffff88005c7947 */ /* 0x000fea000383ffff */
.L_x_44:
[----:B------:R-:W-:Y:S01]  /*b8e0*/  MOV R0, UR6 ;  /* 0x0000000600007c02 */ /* 0x000fe20008000f00 */
[----:B------:R-:W-:-:S06]  /*b8f0*/  UMOV UR5, UR4 ;  /* 0x0000000400057c82 */ /* 0x000fcc0008000000 */
.L_x_113:
[----:B------:R-:W-:Y:S02]  /*b900*/  MOV R2, UR4 ;  /* 0x0000000400027c02 */ /* 0x000fe40008000f00 */
[----:B-1----:R-:W-:-:S04]  /*b910*/  MOV R3, UR5 ;  /* 0x0000000500037c02 */ /* 0x002fc80008000f00 */
[----:B------:R1:W2:Y:S03]  /*b920*/  SYNCS.PHASECHK.TRANS64.TRYWAIT P0, [R0+URZ+0x18], R3 ;  /* 0x00001803000075a7 */ /* 0x0002a600080011ff */
[----:B--2---:R-:W-:Y:S05]  /*b930*/  @!P0 NANOSLEEP.SYNCS 0x989680 ;  /* 0x009896800000895d */ /* 0x004fea0003900000 */
[----:B------:R-:W2:Y:S02]  /*b940*/  @!P0 SYNCS.PHASECHK.TRANS64 P0, [R0+URZ+0x18], R3 ;  /* 0x00001803000085a7 */ /* 0x000ea400080010ff */
[----:B--2---:R-:W-:Y:S05]  /*b950*/  @!P0 BRA `(.L_x_113) ;  /* 0xfffffffc00e88947 */ /* 0x004fea000383ffff */
[----:B------:R-:W-:Y:S05]  /*b960*/  BRA `(.L_x_114) ;  /* 0xffffff8800547947 */ /* 0x000fea000383ffff */
.L_x_47:
[----:B------:R-:W-:Y:S02]  /*b970*/  MOV R2, UR6 ;  /* 0x0000000600027c02 */ /* 0x000fe40008000f00 */
[----:B------:R-:W-:-:S07]  /*b980*/  MOV R3, UR6 ;  /* 0x0000000600037c02 */ /* 0x000fce0008000f00 */
.L_x_115:
[----:B-1----:R1:W2:Y:S02]  /*b990*/  SYNCS.PHASECHK.TRANS64.TRYWAIT P0, [UR8], R3 ;  /* 0x00000003ff0075a7 */ /* 0x0022a40008001108 */
[----:B--2---:R-:W-:Y:S05]  /*b9a0*/  @!P0 NANOSLEEP.SYNCS 0x989680 ;  /* 0x009896800000895d */ /* 0x004fea0003900000 */
[----:B------:R-:W2:Y:S02]  /*b9b0*/  @!P0 SYNCS.PHASECHK.TRANS64 P0, [UR8], R3 ;  /* 0x00000003ff0085a7 */ /* 0x000ea40008001008 */
[----:B--2---:R-:W-:Y:S05]  /*b9c0*/  @!P0 BRA `(.L_x_115) ;  /* 0xfffffffc00f08947 */ /* 0x004fea000383ffff */
[----:B------:R-:W-:Y:S05]  /*b9d0*/  BRA `(.L_x_116) ;  /* 0xffffff8c006c7947 */ /* 0x000fea000383ffff */
.L_x_48:
[----:B------:R-:W-:Y:S01]  /*b9e0*/  UIADD3 UR7, UPT, UPT, UR5, 0xc0, URZ ;  /* 0x000000c005077890 */ /* 0x000fe2000fffe0ff */
[----:B------:R-:W-:Y:S02]  /*b9f0*/  MOV R2, UR4 ;  /* 0x0000000400027c02 */ /* 0x000fe40008000f00 */
[----:B-1----:R-:W-:-:S03]  /*ba00*/  MOV R3, UR4 ;  /* 0x0000000400037c02 */ /* 0x002fc60008000f00 */
[----:B------:R-:W-:-:S07]  /*ba10*/  MOV R0, UR7 ;  /* 0x0000000700007c02 */ /* 0x000fce0008000f00 */
.L_x_117:
[----:B-1----:R1:W2:Y:S02]  /*ba20*/  SYNCS.PHASECHK.TRANS64.TRYWAIT P0, [R0+URZ], R3 ;  /* 0x00000003000075a7 */ /* 0x0022a400080011ff */
[----:B--2---:R-:W-:Y:S05]  /*ba30*/  @!P0 NANOSLEEP.SYNCS 0x989680 ;  /* 0x009896800000895d */ /* 0x004fea0003900000 */
[----:B------:R-:W2:Y:S02]  /*ba40*/  @!P0 SYNCS.PHASECHK.TRANS64 P0, [R0+URZ], R3 ;  /* 0x00000003000085a7 */ /* 0x000ea400080010ff */
[----:B--2---:R-:W-:Y:S05]  /*ba50*/  @!P0 BRA `(.L_x_117) ;  /* 0xfffffffc00f08947 */ /* 0x004fea000383ffff */
[----:B------:R-:W-:Y:S05]  /*ba60*/  BRA `(.L_x_118) ;  /* 0xffffff8c00647947 */ /* 0x000fea000383ffff */
.L_x_49:
[----:B------:R-:W-:Y:S02]  /*ba70*/  MOV R2, UR4 ;  /* 0x0000000400027c02 */ /* 0x000fe40008000f00 */
[----:B------:R-:W-:-:S07]  /*ba80*/  MOV R3, UR4 ;  /* 0x0000000400037c02 */ /* 0x000fce0008000f00 */
.L_x_119:
[----:B-1----:R1:W2:Y:S02]  /*ba90*/  SYNCS.PHASECHK.TRANS64.TRYWAIT P0, [UR8], R3 ;  /* 0x00000003ff0075a7 */ /* 0x0022a40008001108 */
[----:B--2---:R-:W-:Y:S05]  /*baa0*/  @!P0 NANOSLEEP.SYNCS 0x989680 ;  /* 0x009896800000895d */ /* 0x004fea0003900000 */
[----:B------:R-:W2:Y:S02]  /*bab0*/  @!P0 SYNCS.PHASECHK.TRANS64 P0, [UR8], R3 ;  /* 0x00000003ff0085a7 */ /* 0x000ea40008001008 */
[----:B--2---:R-:W-:Y:S05]  /*bac0*/  @!P0 BRA `(.L_x_119) ;  /* 0xfffffffc00f08947 */ /* 0x004fea000383ffff */
[----:B------:R-:W-:Y:S05]  /*bad0*/  BRA `(.L_x_120) ;  /* 0xffffffb0008c7947 */ /* 0x000fea000383ffff */
.L_x_51:
[----:B------:R-:W-:Y:S01]  /*bae0*/  UIADD3 UR8, UPT, UPT, UR5, 0xc0, URZ ;  /* 0x000000c005087890 */ /* 0x000fe2000fffe0ff */
[----:B------:R-:W-:Y:S02]  /*baf0*/  MOV R2, UR6 ;  /* 0x0000000600027c02 */ /* 0x000fe40008000f00 */
[----:B-1----:R-:W-:-:S03]  /*bb00*/  MOV R3, UR6 ;  /* 0x0000000600037c02 */ /* 0x002fc60008000f00 */
[----:B------:R-:W-:-:S07]  /*bb10*/  MOV R0, UR8 ;  /* 0x0000000800007c02 */ /* 0x000fce0008000f00 */
.L_x_121:
[----:B-1----:R1:W3:Y:S02]  /*bb20*/  SYNCS.PHASECHK.TRANS64.TRYWAIT P0, [R0+URZ], R3 ;  /* 0x00000003000075a7 */ /* 0x0022e400080011ff */
[----:B---3--:R-:W-:Y:S05]  /*bb30*/  @!P0 NANOSLEEP.SYNCS 0x989680 ;  /* 0x009896800000895d */ /* 0x008fea0003900000 */
[----:B------:R-:W3:Y:S02]  /*bb40*/  @!P0 SYNCS.PHASECHK.TRANS64 P0, [R0+URZ], R3 ;  /* 0x00000003000085a7 */ /* 0x000ee400080010ff */
[----:B---3--:R-:W-:Y:S05]  /*bb50*/  @!P0 BRA `(.L_x_121) ;  /* 0xfffffffc00f08947 */ /* 0x008fea000383ffff */
[----:B------:R-:W-:Y:S05]  /*bb60*/  BRA `(.L_x_122) ;  /* 0xffffffb000947947 */ /* 0x000fea000383ffff */
.L_x_52:
[----:B------:R-:W-:Y:S01]  /*bb70*/  MOV R2, UR6 ;  /* 0x0000000600027c02 */ /* 0x000fe20008000f00 */
[----:B------:R-:W-:Y:S01]  /*bb80*/  UIADD3 UR5, UPT, UPT, UR5, 0x130, URZ ;  /* 0x0000013005057890 */ /* 0x000fe2000fffe0ff */
[----:B------:R-:W-:-:S11]  /*bb90*/  MOV R3, UR6 ;  /* 0x0000000600037c02 */ /* 0x000fd60008000f00 */
.L_x_123:
[----:B-1----:R1:W2:Y:S02]  /*bba0*/  SYNCS.PHASECHK.TRANS64.TRYWAIT P0, [UR5], R3 ;  /* 0x00000003ff0075a7 */ /* 0x0022a40008001105 */
[----:B--2---:R-:W-:Y:S05]  /*bbb0*/  @!P0 NANOSLEEP.SYNCS 0x989680 ;  /* 0x009896800000895d */ /* 0x004fea0003900000 */
[----:B------:R-:W2:Y:S02]  /*bbc0*/  @!P0 SYNCS.PHASECHK.TRANS64 P0, [UR5], R3 ;  /* 0x00000003ff0085a7 */ /* 0x000ea40008001005 */
[----:B--2---:R-:W-:Y:S05]  /*bbd0*/  @!P0 BRA `(.L_x_123) ;  /* 0xfffffffc00f08947 */ /* 0x004fea000383ffff */
[----:B------:R-:W-:Y:S05]  /*bbe0*/  BRA `(.L_x_124) ;  /* 0xffffffcc00287947 */ /* 0x000fea000383ffff */
.L_x_55:
[----:B------:R-:W-:Y:S01]  /*bbf0*/  UIADD3 UR4, UPT, UPT, UR4, 0x130, URZ ;  /* 0x0000013004047890 */ /* 0x000fe2000fffe0ff */
[----:B------:R-:W-:Y:S02]  /*bc00*/  MOV R2, UR9 ;  /* 0x0000000900027c02 */ /* 0x000fe40008000f00 */
[----:B-1----:R-:W-:-:S03]  /*bc10*/  MOV R3, UR9 ;  /* 0x0000000900037c02 */ /* 0x002fc60008000f00 */
[----:B------:R-:W-:-:S07]  /*bc20*/  MOV R0, UR4 ;  /* 0x0000000400007c02 */ /* 0x000fce0008000f00 */
.L_x_125:
[----:B-1----:R1:W2:Y:S02]  /*bc30*/  SYNCS.PHASECHK.TRANS64.TRYWAIT P0, [R0+URZ], R3 ;  /* 0x00000003000075a7 */ /* 0x0022a400080011ff */
[----:B--2---:R-:W-:Y:S05]  /*bc40*/  @!P0 NANOSLEEP.SYNCS 0x989680 ;  /* 0x009896800000895d */ /* 0x004fea0003900000 */
[----:B------:R-:W2:Y:S02]  /*bc50*/  @!P0 SYNCS.PHASECHK.TRANS64 P0, [R0+URZ], R3 ;  /* 0x00000003000085a7 */ /* 0x000ea400080010ff */
[----:B--2---:R-:W-:Y:S05]  /*bc60*/  @!P0 BRA `(.L_x_125) ;  /* 0xfffffffc00f08947 */ /* 0x004fea000383ffff */
[----:B------:R-:W-:Y:S05]  /*bc70*/  BRA `(.L_x_126) ;  /* 0xffffffd0009c7947 */ /* 0x000fea000383ffff */
.L_x_61:
[----:B------:R-:W-:Y:S02]  /*bc80*/  MOV R4, UR4 ;  /* 0x0000000400047c02 */ /* 0x000fe40008000f00 */
[----:B------:R-:W-:-:S07]  /*bc90*/  MOV R5, UR4 ;  /* 0x0000000400057c02 */ /* 0x000fce0008000f00 */
.L_x_127:
[----:B-1----:R1:W2:Y:S02]  /*bca0*/  SYNCS.PHASECHK.TRANS64.TRYWAIT P0, [UR6+0x100], R5 ;  /* 0x00010005ff0075a7 */ /* 0x0022a40008001106 */
[----:B--2---:R-:W-:Y:S05]  /*bcb0*/  @!P0 NANOSLEEP.SYNCS 0x989680 ;  /* 0x009896800000895d */ /* 0x004fea0003900000 */
[----:B------:R-:W2:Y:S02]  /*bcc0*/  @!P0 SYNCS.PHASECHK.TRANS64 P0, [UR6+0x100], R5 ;  /* 0x00010005ff0085a7 */ /* 0x000ea40008001006 */
[----:B--2---:R-:W-:Y:S05]  /*bcd0*/  @!P0 BRA `(.L_x_127) ;  /* 0xfffffffc00f08947 */ /* 0x004fea000383ffff */
[----:B------:R-:W-:Y:S05]  /*bce0*/  BRA `(.L_x_128) ;  /* 0xffffffe000187947 */ /* 0x000fea000383ffff */
.L_x_62:
[----:B------:R-:W-:Y:S02]  /*bcf0*/  MOV R4, UR5 ;  /* 0x0000000500047c02 */ /* 0x000fe40008000f00 */
[----:B-1----:R-:W-:-:S07]  /*bd00*/  MOV R5, UR5 ;  /* 0x0000000500057c02 */ /* 0x002fce0008000f00 */
.L_x_129:
[----:B-1----:R1:W2:Y:S02]  /*bd10*/  SYNCS.PHASECHK.TRANS64.TRYWAIT P0, [UR6+0x150], R5 ;  /* 0x00015005ff0075a7 */ /* 0x0022a40008001106 */
[----:B--2---:R-:W-:Y:S05]  /*bd20*/  @!P0 NANOSLEEP.SYNCS 0x989680 ;  /* 0x009896800000895d */ /* 0x004fea0003900000 */
[----:B------:R-:W2:Y:S02]  /*bd30*/  @!P0 SYNCS.PHASECHK.TRANS64 P0, [UR6+0x150], R5 ;  /* 0x00015005ff0085a7 */ /* 0x000ea40008001006 */
[----:B--2---:R-:W-:Y:S05]  /*bd40*/  @!P0 BRA `(.L_x_129) ;  /* 0xfffffffc00f08947 */ /* 0x004fea000383ffff */
[----:B------:R-:W-:Y:S05]  /*bd50*/  BRA `(.L_x_130) ;  /* 0xffffffe0000c7947 */ /* 0x000fea000383ffff */
.L_x_63:
[----:B------:R-:W-:Y:S02]  /*bd60*/  MOV R4, UR4 ;  /* 0x0000000400047c02 */ /* 0x000fe40008000f00 */
[----:B------:R-:W-:-:S07]  /*bd70*/  MOV R5, UR4 ;  /* 0x0000000400057c02 */ /* 0x000fce0008000f00 */
.L_x_131:
[----:B-1----:R1:W2:Y:S02]  /*bd80*/  SYNCS.PHASECHK.TRANS64.TRYWAIT P0, [UR6+0x108], R5 ;  /* 0x00010805ff0075a7 */ /* 0x0022a40008001106 */
[----:B--2---:R-:W-:Y:S05]  /*bd90*/  @!P0 NANOSLEEP.SYNCS 0x989680 ;  /* 0x009896800000895d */ /* 0x004fea0003900000 */
[----:B------:R-:W2:Y:S02]  /*bda0*/  @!P0 SYNCS.PHASECHK.TRANS64 P0, [UR6+0x108], R5 ;  /* 0x00010805ff0085a7 */ /* 0x000ea40008001006 */
[----:B--2---:R-:W-:Y:S05]  /*bdb0*/  @!P0 BRA `(.L_x_131) ;  /* 0xfffffffc00f08947 */ /* 0x004fea000383ffff */
[----:B------:R-:W-:Y:S05]  /*bdc0*/  BRA `(.L_x_132) ;  /* 0xffffffe400607947 */ /* 0x000fea000383ffff */
.L_x_64:
[----:B------:R-:W-:Y:S02]  /*bdd0*/  MOV R4, UR5 ;  /* 0x0000000500047c02 */ /* 0x000fe40008000f00 */
[----:B-1----:R-:W-:-:S07]  /*bde0*/  MOV R5, UR5 ;  /* 0x0000000500057c02 */ /* 0x002fce0008000f00 */
.L_x_133:
[----:B-1----:R1:W2:Y:S02]  /*bdf0*/  SYNCS.PHASECHK.TRANS64.TRYWAIT P0, [UR6+0x158], R5 ;  /* 0x00015805ff0075a7 */ /* 0x0022a40008001106 */
[----:B--2---:R-:W-:Y:S05]  /*be00*/  @!P0 NANOSLEEP.SYNCS 0x989680 ;  /* 0x009896800000895d */ /* 0x004fea0003900000 */
[----:B------:R-:W2:Y:S02]  /*be10*/  @!P0 SYNCS.PHASECHK.TRANS64 P0, [UR6+0x158], R5 ;  /* 0x00015805ff0085a7 */ /* 0x000ea40008001006 */
[----:B--2---:R-:W-:Y:S05]  /*be20*/  @!P0 BRA `(.L_x_133) ;  /* 0xfffffffc00f08947 */ /* 0x004fea000383ffff */
[----:B------:R-:W-:Y:S05]  /*be30*/  BRA `(.L_x_134) ;  /* 0xffffffe400587947 */ /* 0x000fea000383ffff */
.L_x_66:
[----:B------:R-:W-:Y:S02]  /*be40*/  MOV R2, UR4 ;  /* 0x0000000400027c02 */ /* 0x000fe40008000f00 */
[----:B------:R-:W-:-:S07]  /*be50*/  MOV R3, UR4 ;  /* 0x0000000400037c02 */ /* 0x000fce0008000f00 */
.L_x_135:
[----:B-1----:R1:W2:Y:S02]  /*be60*/  SYNCS.PHASECHK.TRANS64.TRYWAIT P0, [UR6+0x158], R3 ;  /* 0x00015803ff0075a7 */ /* 0x0022a40008001106 */
[----:B--2---:R-:W-:Y:S05]  /*be70*/  @!P0 NANOSLEEP.SYNCS 0x989680 ;  /* 0x009896800000895d */ /* 0x004fea0003900000 */
[----:B------:R-:W2:Y:S02]  /*be80*/  @!P0 SYNCS.PHASECHK.TRANS64 P0, [UR6+0x158], R3 ;  /* 0x00015803ff0085a7 */ /* 0x000ea40008001006 */
[----:B--2---:R-:W-:Y:S05]  /*be90*/  @!P0 BRA `(.L_x_135) ;  /* 0xfffffffc00f08947 */ /* 0x004fea000383ffff */
[----:B------:R-:W-:Y:S05]  /*bea0*/  BRA `(.L_x_136) ;  /* 0xffffffec009c7947 */ /* 0x000fea000383ffff */
        .weak           $__internal_0_$__cuda_sm10x_tcgen05_guardrail_trap_col_being_dealloced_not_returned_by_alloc
        .type           $__internal_0_$__cuda_sm10x_tcgen05_guardrail_trap_col_being_dealloced_not_returned_by_alloc,@function
        .size           $__internal_0_$__cuda_sm10x_tcgen05_guardrail_trap_col_being_dealloced_not_returned_by_alloc,($__internal_1_$__cuda_sm10x_tcgen05_guardrail_trap_phase_invalid_during_alloc - $__internal_0_$__cuda_sm10x_tcgen05_guardrail_trap_col_being_dealloced_not_returned_by_alloc)
$__internal_0_$__cuda_sm10x_tcgen05_guardrail_trap_col_being_dealloced_not_returned_by_alloc:
[----:B------:R-:W-:Y:S05]  /*beb0*/  BPT.TRAP 0x1 ;  /* 0x000000040000795c */ /* 0x000fea0000300000 */
[----:B------:R-:W-:-:S04]  /*bec0*/  HFMA2 R3, -RZ, RZ, 0, 0 ;  /* 0x00000000ff037431 */ /* 0x000fc800000001ff */
[----:B------:R-:W-:Y:S05]  /*bed0*/  RET.REL.NODEC R2 `(kernel_cutlass_kernel_flash_attncuteflash_fwd_sm100FlashAttentionForwardSm100_object_at__tensor0000o6411101213_tensor0000o6411101213_tensor0000o6410111213_tensor0000o6411101213_tensorptrf_0) ;  /* 0xffffff4002487950 */ /* 0x000fea0003c3ffff */
        .weak           $__internal_1_$__cuda_sm10x_tcgen05_guardrail_trap_phase_invalid_during_alloc
        .type           $__internal_1_$__cuda_sm10x_tcgen05_guardrail_trap_phase_invalid_during_alloc,@function
        .size           $__internal_1_$__cuda_sm10x_tcgen05_guardrail_trap_phase_invalid_during_alloc,($__internal_2_$__cuda_sm10x_tcgen05_guardrail_trap_unallocated_columns_being_dealloced - $__internal_1_$__cuda_sm10x_tcgen05_guardrail_trap_phase_invalid_during_alloc)
$__internal_1_$__cuda_sm10x_tcgen05_guardrail_trap_phase_invalid_during_alloc:
[----:B------:R-:W-:Y:S05]  /*bee0*/  BPT.TRAP 0x1 ;  /* 0x000000040000795c */ /* 0x000fea0000300000 */
[----:B------:R-:W-:-:S04]  /*bef0*/  MOV R3, 0x0 ;  /* 0x0000000000037802 */ /* 0x000fc80000000f00 */
[----:B------:R-:W-:Y:S05]  /*bf00*/  RET.REL.NODEC R2 `(kernel_cutlass_kernel_flash_attncuteflash_fwd_sm100FlashAttentionForwardSm100_object_at__tensor0000o6411101213_tensor0000o6411101213_tensor0000o6410111213_tensor0000o6411101213_tensorptrf_0) ;  /* 0xffffff40023c7950 */ /* 0x000fea0003c3ffff */
        .weak           $__internal_2_$__cuda_sm10x_tcgen05_guardrail_trap_unallocated_columns_being_dealloced
        .type           $__internal_2_$__cuda_sm10x_tcgen05_guardrail_trap_unallocated_columns_being_dealloced,@function
        .size           $__internal_2_$__cuda_sm10x_tcgen05_guardrail_trap_unallocated_columns_being_dealloced,(.L_x_144 - $__internal_2_$__cuda_sm10x_tcgen05_guardrail_trap_unallocated_columns_being_dealloced)
$__internal_2_$__cuda_sm10x_tcgen05_guardrail_trap_unallocated_columns_being_dealloced:
[----:B------:R-:W-:Y:S05]  /*bf10*/  BPT.TRAP 0x1 ;  /* 0x000000040000795c */ /* 0x000fea0000300000 */
[----:B------:R-:W-:-:S04]  /*bf20*/  HFMA2 R3, -RZ, RZ, 0, 0 ;  /* 0x00000000ff037431 */ /* 0x000fc800000001ff */
[----:B------:R-:W-:Y:S05]  /*bf30*/  RET.REL.NODEC R2 `(kernel_cutlass_kernel_flash_attncuteflash_fwd_sm100FlashAttentionForwardSm100_object_at__tensor0000o6411101213_tensor0000o6411101213_tensor0000o6410111213_tensor0000o6411101213_tensorptrf_0) ;  /* 0xffffff4002307950 */ /* 0x000fea0003c3ffff */
.L_x_137:
[----:B------:R-:W-:-:S00]  /*bf40*/  BRA `(.L_x_137) ;  /* 0xfffffffc00fc7947 */ /* 0x000fc0000383ffff */
[----:B------:R-:W-:-:S00]  /*bf50*/  NOP ;  /* 0x0000000000007918 */ /* 0x000fc00000000000 */
        /* <DEDUP_REMOVED lines=10> */
.L_x_144:


//--------------------- .nv.shared.kernel_cutlass_kernel_flash_attncuteflash_fwd_sm100FlashAttentionForwardSm100_object_at__tensor0000o6411101213_tensor0000o6411101213_tensor0000o6410111213_tensor0000o6411101213_tensorptrf_0 --------------------------
	.section	.nv.shared.kernel_cutlass_kernel_flash_attncuteflash_fwd_sm100FlashAttentionForwardSm100_object_at__tensor0000o6411101213_tensor0000o6411101213_tensor0000o6410111213_tensor0000o6411101213_tensorptrf_0,"aw",@nobits
	.sectionflags	@""
	.align	1024
	.zero		1024


//--------------------- .nv.shared.reserved.0     --------------------------
	.section	.nv.shared.reserved.0,"aw",@nobits
	.align	8
	.weak		__nv_reservedSMEM_offset_0_alias
	.size		__nv_reservedSMEM_offset_0_alias, 0, 64
	.other		__nv_reservedSMEM_offset_0_alias,@"STO_CUDA_RESERVED_SHARED STV_DEFAULT"
__nv_reservedSMEM_offset_0_alias:
	.zero		0
.nv.shared.reserved.0:
	.zero		64
	.weak		__nv_reservedSMEM_allocation_phase
	.type		__nv_reservedSMEM_allocation_phase,@object
	.size		__nv_reservedSMEM_allocation_phase,(.L_0 - __nv_reservedSMEM_allocation_phase)
__nv_reservedSMEM_allocation_phase:
	.zero		1
.L_0:
	.zero		7
	.weak		__nv_reservedSMEM_devtool_atexit_pc
	.type		__nv_reservedSMEM_devtool_atexit_pc,@object
	.size		__nv_reservedSMEM_devtool_atexit_pc,(__nv_reservedSMEM_allocation_mask - __nv_reservedSMEM_devtool_atexit_pc)
__nv_reservedSMEM_devtool_atexit_pc:
	.zero		8
	.weak		__nv_reservedSMEM_allocation_mask
	.type		__nv_reservedSMEM_allocation_mask,@object
	.size		__nv_reservedSMEM_allocation_mask,(.L_2 - __nv_reservedSMEM_allocation_mask)
__nv_reservedSMEM_allocation_mask:
	.zero		4
.L_2:


//--------------------- .nv.constant0.kernel_cutlass_kernel_flash_attncuteflash_fwd_sm100FlashAttentionForwardSm100_object_at__tensor0000o6411101213_tensor0000o6411101213_tensor0000o6410111213_tensor0000o6411101213_tensorptrf_0 --------------------------
	.section	.nv.constant0.kernel_cutlass_kernel_flash_attncuteflash_fwd_sm100FlashAttentionForwardSm100_object_at__tensor0000o6411101213_tensor0000o6411101213_tensor0000o6410111213_tensor0000o6411101213_tensorptrf_0,"a",@progbits
	.sectionflags	@""
	.align	4
.nv.constant0.kernel_cutlass_kernel_flash_attncuteflash_fwd_sm100FlashAttentionForwardSm100_object_at__tensor0000o6411101213_tensor0000o6411101213_tensor0000o6410111213_tensor0000o6411101213_tensorptrf_0:
	.zero		1580


//--------------------- SYMBOLS --------------------------

	.type		.nv.reservedSmem.offset0,@object
	.size		.nv.reservedSmem.offset0,0x4
	.type		.nv.reservedSmem.cap,@object
	.size		.nv.reservedSmem.cap,0x4
